//
// Generated by NVIDIA NVVM Compiler
//
// Compiler Build ID: CL-36424714
// Cuda compilation tools, release 13.0, V13.0.88
// Based on NVVM 20.0.0
//

.version 9.0
.target sm_100
.address_size 64

	// .globl	_Z12kernel_naivePKfS0_Pf
// _ZZ12kernel_tiledPKfS0_PfE2as has been demoted
// _ZZ12kernel_tiledPKfS0_PfE2bs has been demoted
// _ZZ28kernel_tiled_double_bufferedPKfS0_PfiE4sh_a has been demoted
// _ZZ28kernel_tiled_double_bufferedPKfS0_PfiE4sh_b has been demoted
// _ZZ16kernel_reg_tiledPKfS0_PfE2as has been demoted
// _ZZ16kernel_reg_tiledPKfS0_PfE2bs has been demoted
// _ZZ20kernel_reg_coalescedPKfS0_PfE2as has been demoted
// _ZZ20kernel_reg_coalescedPKfS0_PfE2bs has been demoted
// _ZZ20kernel_reg_coalescedPKfS0_PfE2cs has been demoted
// _ZZ26kernel_reg_double_bufferedPKfS0_PfE2as has been demoted
// _ZZ26kernel_reg_double_bufferedPKfS0_PfE2bs has been demoted
// _ZZ26kernel_reg_double_bufferedPKfS0_PfE2cs has been demoted

.visible .entry _Z12kernel_naivePKfS0_Pf(
	.param .u64 .ptr .align 1 _Z12kernel_naivePKfS0_Pf_param_0,
	.param .u64 .ptr .align 1 _Z12kernel_naivePKfS0_Pf_param_1,
	.param .u64 .ptr .align 1 _Z12kernel_naivePKfS0_Pf_param_2
)
{
	.reg .pred 	%p<5>;
	.reg .b32 	%r<18>;
	.reg .b32 	%f<52>;
	.reg .b64 	%rd<18>;

	ld.param.u64 	%rd5, [_Z12kernel_naivePKfS0_Pf_param_0];
	ld.param.u64 	%rd6, [_Z12kernel_naivePKfS0_Pf_param_1];
	ld.param.u64 	%rd7, [_Z12kernel_naivePKfS0_Pf_param_2];
	mov.u32 	%r8, %ctaid.y;
	mov.u32 	%r9, %ntid.y;
	mov.u32 	%r10, %tid.y;
	mad.lo.s32 	%r1, %r8, %r9, %r10;
	mov.u32 	%r11, %ctaid.x;
	mov.u32 	%r12, %ntid.x;
	mov.u32 	%r13, %tid.x;
	mad.lo.s32 	%r2, %r11, %r12, %r13;
	setp.gt.u32 	%p1, %r1, 1023;
	setp.gt.s32 	%p2, %r2, 1023;
	or.pred  	%p3, %p1, %p2;
	@%p3 bra 	$L__BB0_4;
	shl.b32 	%r3, %r1, 10;
	mul.wide.u32 	%rd8, %r3, 4;
	cvta.to.global.u64 	%rd9, %rd5;
	add.s64 	%rd10, %rd8, %rd9;
	add.s64 	%rd17, %rd10, 32;
	cvta.to.global.u64 	%rd11, %rd6;
	add.s64 	%rd2, %rd11, 32768;
	mov.f32 	%f51, 0f00000000;
	mov.b32 	%r17, 0;
	mov.u32 	%r16, %r2;
$L__BB0_2:
	mul.wide.s32 	%rd12, %r16, 4;
	add.s64 	%rd13, %rd2, %rd12;
	ld.global.f32 	%f4, [%rd17+-32];
	ld.global.f32 	%f5, [%rd13+-32768];
	fma.rn.f32 	%f6, %f4, %f5, %f51;
	ld.global.f32 	%f7, [%rd17+-28];
	ld.global.f32 	%f8, [%rd13+-28672];
	fma.rn.f32 	%f9, %f7, %f8, %f6;
	ld.global.f32 	%f10, [%rd17+-24];
	ld.global.f32 	%f11, [%rd13+-24576];
	fma.rn.f32 	%f12, %f10, %f11, %f9;
	ld.global.f32 	%f13, [%rd17+-20];
	ld.global.f32 	%f14, [%rd13+-20480];
	fma.rn.f32 	%f15, %f13, %f14, %f12;
	ld.global.f32 	%f16, [%rd17+-16];
	ld.global.f32 	%f17, [%rd13+-16384];
	fma.rn.f32 	%f18, %f16, %f17, %f15;
	ld.global.f32 	%f19, [%rd17+-12];
	ld.global.f32 	%f20, [%rd13+-12288];
	fma.rn.f32 	%f21, %f19, %f20, %f18;
	ld.global.f32 	%f22, [%rd17+-8];
	ld.global.f32 	%f23, [%rd13+-8192];
	fma.rn.f32 	%f24, %f22, %f23, %f21;
	ld.global.f32 	%f25, [%rd17+-4];
	ld.global.f32 	%f26, [%rd13+-4096];
	fma.rn.f32 	%f27, %f25, %f26, %f24;
	ld.global.f32 	%f28, [%rd17];
	ld.global.f32 	%f29, [%rd13];
	fma.rn.f32 	%f30, %f28, %f29, %f27;
	ld.global.f32 	%f31, [%rd17+4];
	ld.global.f32 	%f32, [%rd13+4096];
	fma.rn.f32 	%f33, %f31, %f32, %f30;
	ld.global.f32 	%f34, [%rd17+8];
	ld.global.f32 	%f35, [%rd13+8192];
	fma.rn.f32 	%f36, %f34, %f35, %f33;
	ld.global.f32 	%f37, [%rd17+12];
	ld.global.f32 	%f38, [%rd13+12288];
	fma.rn.f32 	%f39, %f37, %f38, %f36;
	ld.global.f32 	%f40, [%rd17+16];
	ld.global.f32 	%f41, [%rd13+16384];
	fma.rn.f32 	%f42, %f40, %f41, %f39;
	ld.global.f32 	%f43, [%rd17+20];
	ld.global.f32 	%f44, [%rd13+20480];
	fma.rn.f32 	%f45, %f43, %f44, %f42;
	ld.global.f32 	%f46, [%rd17+24];
	ld.global.f32 	%f47, [%rd13+24576];
	fma.rn.f32 	%f48, %f46, %f47, %f45;
	ld.global.f32 	%f49, [%rd17+28];
	ld.global.f32 	%f50, [%rd13+28672];
	fma.rn.f32 	%f51, %f49, %f50, %f48;
	add.s32 	%r17, %r17, 16;
	add.s64 	%rd17, %rd17, 64;
	add.s32 	%r16, %r16, 16384;
	setp.ne.s32 	%p4, %r17, 1024;
	@%p4 bra 	$L__BB0_2;
	add.s32 	%r15, %r3, %r2;
	cvta.to.global.u64 	%rd14, %rd7;
	mul.wide.s32 	%rd15, %r15, 4;
	add.s64 	%rd16, %rd14, %rd15;
	st.global.f32 	[%rd16], %f51;
$L__BB0_4:
	ret;

}
	// .globl	_Z12kernel_tiledPKfS0_Pf
.visible .entry _Z12kernel_tiledPKfS0_Pf(
	.param .u64 .ptr .align 1 _Z12kernel_tiledPKfS0_Pf_param_0,
	.param .u64 .ptr .align 1 _Z12kernel_tiledPKfS0_Pf_param_1,
	.param .u64 .ptr .align 1 _Z12kernel_tiledPKfS0_Pf_param_2
)
{
	.reg .pred 	%p<9>;
	.reg .b32 	%r<39>;
	.reg .b32 	%f<108>;
	.reg .b64 	%rd<13>;
	// demoted variable
	.shared .align 4 .b8 _ZZ12kernel_tiledPKfS0_PfE2as[4096];
	// demoted variable
	.shared .align 4 .b8 _ZZ12kernel_tiledPKfS0_PfE2bs[4096];
	ld.param.u64 	%rd4, [_Z12kernel_tiledPKfS0_Pf_param_0];
	ld.param.u64 	%rd5, [_Z12kernel_tiledPKfS0_Pf_param_1];
	ld.param.u64 	%rd3, [_Z12kernel_tiledPKfS0_Pf_param_2];
	cvta.to.global.u64 	%rd1, %rd5;
	cvta.to.global.u64 	%rd2, %rd4;
	mov.u32 	%r23, %ctaid.y;
	mov.u32 	%r24, %ctaid.x;
	mov.u32 	%r36, %tid.y;
	mov.u32 	%r34, %tid.x;
	mov.u32 	%r25, %ntid.y;
	mad.lo.s32 	%r3, %r23, %r25, %r36;
	mov.u32 	%r26, %ntid.x;
	mad.lo.s32 	%r4, %r24, %r26, %r34;
	shl.b32 	%r27, %r36, 7;
	mov.u32 	%r28, _ZZ12kernel_tiledPKfS0_PfE2as;
	add.s32 	%r5, %r28, %r27;
	shl.b32 	%r29, %r34, 2;
	add.s32 	%r6, %r5, %r29;
	shl.b32 	%r7, %r3, 10;
	mov.u32 	%r30, _ZZ12kernel_tiledPKfS0_PfE2bs;
	add.s32 	%r9, %r30, %r29;
	add.s32 	%r8, %r9, %r27;
	shl.b32 	%r31, %r36, 10;
	add.s32 	%r37, %r4, %r31;
	or.b32  	%r35, %r34, %r7;
	mov.f32 	%f105, 0f00000000;
	mov.b32 	%r38, 0;
$L__BB1_1:
	max.u32 	%r32, %r3, %r34;
	setp.gt.u32 	%p1, %r32, 1023;
	mov.f32 	%f106, 0f00000000;
	@%p1 bra 	$L__BB1_3;
	mul.wide.u32 	%rd6, %r35, 4;
	add.s64 	%rd7, %rd2, %rd6;
	ld.global.f32 	%f106, [%rd7];
$L__BB1_3:
	setp.gt.s32 	%p2, %r4, 1023;
	st.shared.f32 	[%r6], %f106;
	setp.gt.u32 	%p3, %r36, 1023;
	mov.f32 	%f107, 0f00000000;
	or.pred  	%p4, %p2, %p3;
	@%p4 bra 	$L__BB1_5;
	mul.wide.s32 	%rd8, %r37, 4;
	add.s64 	%rd9, %rd1, %rd8;
	ld.global.f32 	%f107, [%rd9];
$L__BB1_5:
	st.shared.f32 	[%r8], %f107;
	bar.sync 	0;
	ld.shared.f32 	%f10, [%r5];
	ld.shared.f32 	%f11, [%r9];
	fma.rn.f32 	%f12, %f10, %f11, %f105;
	ld.shared.f32 	%f13, [%r5+4];
	ld.shared.f32 	%f14, [%r9+128];
	fma.rn.f32 	%f15, %f13, %f14, %f12;
	ld.shared.f32 	%f16, [%r5+8];
	ld.shared.f32 	%f17, [%r9+256];
	fma.rn.f32 	%f18, %f16, %f17, %f15;
	ld.shared.f32 	%f19, [%r5+12];
	ld.shared.f32 	%f20, [%r9+384];
	fma.rn.f32 	%f21, %f19, %f20, %f18;
	ld.shared.f32 	%f22, [%r5+16];
	ld.shared.f32 	%f23, [%r9+512];
	fma.rn.f32 	%f24, %f22, %f23, %f21;
	ld.shared.f32 	%f25, [%r5+20];
	ld.shared.f32 	%f26, [%r9+640];
	fma.rn.f32 	%f27, %f25, %f26, %f24;
	ld.shared.f32 	%f28, [%r5+24];
	ld.shared.f32 	%f29, [%r9+768];
	fma.rn.f32 	%f30, %f28, %f29, %f27;
	ld.shared.f32 	%f31, [%r5+28];
	ld.shared.f32 	%f32, [%r9+896];
	fma.rn.f32 	%f33, %f31, %f32, %f30;
	ld.shared.f32 	%f34, [%r5+32];
	ld.shared.f32 	%f35, [%r9+1024];
	fma.rn.f32 	%f36, %f34, %f35, %f33;
	ld.shared.f32 	%f37, [%r5+36];
	ld.shared.f32 	%f38, [%r9+1152];
	fma.rn.f32 	%f39, %f37, %f38, %f36;
	ld.shared.f32 	%f40, [%r5+40];
	ld.shared.f32 	%f41, [%r9+1280];
	fma.rn.f32 	%f42, %f40, %f41, %f39;
	ld.shared.f32 	%f43, [%r5+44];
	ld.shared.f32 	%f44, [%r9+1408];
	fma.rn.f32 	%f45, %f43, %f44, %f42;
	ld.shared.f32 	%f46, [%r5+48];
	ld.shared.f32 	%f47, [%r9+1536];
	fma.rn.f32 	%f48, %f46, %f47, %f45;
	ld.shared.f32 	%f49, [%r5+52];
	ld.shared.f32 	%f50, [%r9+1664];
	fma.rn.f32 	%f51, %f49, %f50, %f48;
	ld.shared.f32 	%f52, [%r5+56];
	ld.shared.f32 	%f53, [%r9+1792];
	fma.rn.f32 	%f54, %f52, %f53, %f51;
	ld.shared.f32 	%f55, [%r5+60];
	ld.shared.f32 	%f56, [%r9+1920];
	fma.rn.f32 	%f57, %f55, %f56, %f54;
	ld.shared.f32 	%f58, [%r5+64];
	ld.shared.f32 	%f59, [%r9+2048];
	fma.rn.f32 	%f60, %f58, %f59, %f57;
	ld.shared.f32 	%f61, [%r5+68];
	ld.shared.f32 	%f62, [%r9+2176];
	fma.rn.f32 	%f63, %f61, %f62, %f60;
	ld.shared.f32 	%f64, [%r5+72];
	ld.shared.f32 	%f65, [%r9+2304];
	fma.rn.f32 	%f66, %f64, %f65, %f63;
	ld.shared.f32 	%f67, [%r5+76];
	ld.shared.f32 	%f68, [%r9+2432];
	fma.rn.f32 	%f69, %f67, %f68, %f66;
	ld.shared.f32 	%f70, [%r5+80];
	ld.shared.f32 	%f71, [%r9+2560];
	fma.rn.f32 	%f72, %f70, %f71, %f69;
	ld.shared.f32 	%f73, [%r5+84];
	ld.shared.f32 	%f74, [%r9+2688];
	fma.rn.f32 	%f75, %f73, %f74, %f72;
	ld.shared.f32 	%f76, [%r5+88];
	ld.shared.f32 	%f77, [%r9+2816];
	fma.rn.f32 	%f78, %f76, %f77, %f75;
	ld.shared.f32 	%f79, [%r5+92];
	ld.shared.f32 	%f80, [%r9+2944];
	fma.rn.f32 	%f81, %f79, %f80, %f78;
	ld.shared.f32 	%f82, [%r5+96];
	ld.shared.f32 	%f83, [%r9+3072];
	fma.rn.f32 	%f84, %f82, %f83, %f81;
	ld.shared.f32 	%f85, [%r5+100];
	ld.shared.f32 	%f86, [%r9+3200];
	fma.rn.f32 	%f87, %f85, %f86, %f84;
	ld.shared.f32 	%f88, [%r5+104];
	ld.shared.f32 	%f89, [%r9+3328];
	fma.rn.f32 	%f90, %f88, %f89, %f87;
	ld.shared.f32 	%f91, [%r5+108];
	ld.shared.f32 	%f92, [%r9+3456];
	fma.rn.f32 	%f93, %f91, %f92, %f90;
	ld.shared.f32 	%f94, [%r5+112];
	ld.shared.f32 	%f95, [%r9+3584];
	fma.rn.f32 	%f96, %f94, %f95, %f93;
	ld.shared.f32 	%f97, [%r5+116];
	ld.shared.f32 	%f98, [%r9+3712];
	fma.rn.f32 	%f99, %f97, %f98, %f96;
	ld.shared.f32 	%f100, [%r5+120];
	ld.shared.f32 	%f101, [%r9+3840];
	fma.rn.f32 	%f102, %f100, %f101, %f99;
	ld.shared.f32 	%f103, [%r5+124];
	ld.shared.f32 	%f104, [%r9+3968];
	fma.rn.f32 	%f105, %f103, %f104, %f102;
	bar.sync 	0;
	add.s32 	%r38, %r38, 1;
	add.s32 	%r37, %r37, 32768;
	add.s32 	%r36, %r36, 32;
	add.s32 	%r35, %r35, 32;
	add.s32 	%r34, %r34, 32;
	setp.ne.s32 	%p5, %r38, 32;
	@%p5 bra 	$L__BB1_1;
	setp.gt.s32 	%p6, %r4, 1023;
	setp.gt.u32 	%p7, %r3, 1023;
	or.pred  	%p8, %p7, %p6;
	@%p8 bra 	$L__BB1_8;
	add.s32 	%r33, %r7, %r4;
	cvta.to.global.u64 	%rd10, %rd3;
	mul.wide.s32 	%rd11, %r33, 4;
	add.s64 	%rd12, %rd10, %rd11;
	st.global.f32 	[%rd12], %f105;
$L__BB1_8:
	ret;

}
	// .globl	_Z28kernel_tiled_double_bufferedPKfS0_Pfi
.visible .entry _Z28kernel_tiled_double_bufferedPKfS0_Pfi(
	.param .u64 .ptr .align 1 _Z28kernel_tiled_double_bufferedPKfS0_Pfi_param_0,
	.param .u64 .ptr .align 1 _Z28kernel_tiled_double_bufferedPKfS0_Pfi_param_1,
	.param .u64 .ptr .align 1 _Z28kernel_tiled_double_bufferedPKfS0_Pfi_param_2,
	.param .u32 _Z28kernel_tiled_double_bufferedPKfS0_Pfi_param_3
)
{
	.reg .pred 	%p<4>;
	.reg .b32 	%r<70>;
	.reg .b32 	%f<203>;
	.reg .b64 	%rd<17>;
	// demoted variable
	.shared .align 4 .b8 _ZZ28kernel_tiled_double_bufferedPKfS0_PfiE4sh_a[8192];
	// demoted variable
	.shared .align 4 .b8 _ZZ28kernel_tiled_double_bufferedPKfS0_PfiE4sh_b[8192];
	ld.param.u64 	%rd4, [_Z28kernel_tiled_double_bufferedPKfS0_Pfi_param_0];
	ld.param.u64 	%rd5, [_Z28kernel_tiled_double_bufferedPKfS0_Pfi_param_1];
	ld.param.u64 	%rd3, [_Z28kernel_tiled_double_bufferedPKfS0_Pfi_param_2];
	ld.param.u32 	%r26, [_Z28kernel_tiled_double_bufferedPKfS0_Pfi_param_3];
	cvta.to.global.u64 	%rd1, %rd5;
	cvta.to.global.u64 	%rd2, %rd4;
	mov.u32 	%r1, %tid.x;
	mov.u32 	%r2, %tid.y;
	mov.u32 	%r27, %ctaid.x;
	mov.u32 	%r28, %ctaid.y;
	shl.b32 	%r29, %r28, 5;
	add.s32 	%r3, %r29, %r2;
	shl.b32 	%r4, %r27, 5;
	add.s32 	%r30, %r4, %r1;
	max.s32 	%r31, %r3, %r30;
	setp.ge.s32 	%p1, %r31, %r26;
	@%p1 bra 	$L__BB2_5;
	shr.u32 	%r32, %r26, 5;
	mul.lo.s32 	%r6, %r26, %r3;
	add.s32 	%r7, %r6, %r1;
	mul.wide.u32 	%rd6, %r7, 4;
	add.s64 	%rd7, %rd2, %rd6;
	ld.global.f32 	%f5, [%rd7];
	shl.b32 	%r33, %r2, 7;
	mov.u32 	%r34, _ZZ28kernel_tiled_double_bufferedPKfS0_PfiE4sh_a;
	add.s32 	%r8, %r34, %r33;
	shl.b32 	%r35, %r1, 2;
	add.s32 	%r9, %r8, %r35;
	st.shared.f32 	[%r9], %f5;
	mad.lo.s32 	%r36, %r26, %r2, %r30;
	mul.wide.u32 	%rd8, %r36, 4;
	add.s64 	%rd9, %rd1, %rd8;
	ld.global.f32 	%f6, [%rd9];
	mov.u32 	%r37, _ZZ28kernel_tiled_double_bufferedPKfS0_PfiE4sh_b;
	add.s32 	%r38, %r37, %r33;
	add.s32 	%r10, %r38, %r35;
	st.shared.f32 	[%r10], %f6;
	bar.sync 	0;
	add.s32 	%r11, %r32, -1;
	setp.lt.u32 	%p2, %r26, 64;
	mov.f32 	%f202, 0f00000000;
	@%p2 bra 	$L__BB2_4;
	add.s32 	%r12, %r37, %r35;
	max.s32 	%r42, %r11, 1;
	neg.s32 	%r68, %r42;
	add.s32 	%r67, %r7, 32;
	add.s32 	%r43, %r2, 32;
	mad.lo.s32 	%r44, %r26, %r43, %r1;
	add.s32 	%r66, %r44, %r4;
	shl.b32 	%r16, %r26, 5;
	mov.f32 	%f202, 0f00000000;
	mov.b32 	%r69, 0;
$L__BB2_3:
	mul.wide.s32 	%rd10, %r67, 4;
	add.s64 	%rd11, %rd2, %rd10;
	add.s32 	%r21, %r69, 1;
	ld.global.f32 	%f8, [%rd11];
	shl.b32 	%r45, %r69, 12;
	and.b32  	%r46, %r45, 4096;
	xor.b32  	%r47, %r46, 4096;
	add.s32 	%r48, %r9, %r47;
	st.shared.f32 	[%r48], %f8;
	mul.wide.u32 	%rd12, %r66, 4;
	add.s64 	%rd13, %rd1, %rd12;
	ld.global.f32 	%f9, [%rd13];
	add.s32 	%r49, %r10, %r47;
	st.shared.f32 	[%r49], %f9;
	add.s32 	%r50, %r8, %r46;
	add.s32 	%r51, %r12, %r46;
	ld.shared.f32 	%f10, [%r50];
	ld.shared.f32 	%f11, [%r51];
	fma.rn.f32 	%f12, %f10, %f11, %f202;
	ld.shared.f32 	%f13, [%r50+4];
	ld.shared.f32 	%f14, [%r51+128];
	fma.rn.f32 	%f15, %f13, %f14, %f12;
	ld.shared.f32 	%f16, [%r50+8];
	ld.shared.f32 	%f17, [%r51+256];
	fma.rn.f32 	%f18, %f16, %f17, %f15;
	ld.shared.f32 	%f19, [%r50+12];
	ld.shared.f32 	%f20, [%r51+384];
	fma.rn.f32 	%f21, %f19, %f20, %f18;
	ld.shared.f32 	%f22, [%r50+16];
	ld.shared.f32 	%f23, [%r51+512];
	fma.rn.f32 	%f24, %f22, %f23, %f21;
	ld.shared.f32 	%f25, [%r50+20];
	ld.shared.f32 	%f26, [%r51+640];
	fma.rn.f32 	%f27, %f25, %f26, %f24;
	ld.shared.f32 	%f28, [%r50+24];
	ld.shared.f32 	%f29, [%r51+768];
	fma.rn.f32 	%f30, %f28, %f29, %f27;
	ld.shared.f32 	%f31, [%r50+28];
	ld.shared.f32 	%f32, [%r51+896];
	fma.rn.f32 	%f33, %f31, %f32, %f30;
	ld.shared.f32 	%f34, [%r50+32];
	ld.shared.f32 	%f35, [%r51+1024];
	fma.rn.f32 	%f36, %f34, %f35, %f33;
	ld.shared.f32 	%f37, [%r50+36];
	ld.shared.f32 	%f38, [%r51+1152];
	fma.rn.f32 	%f39, %f37, %f38, %f36;
	ld.shared.f32 	%f40, [%r50+40];
	ld.shared.f32 	%f41, [%r51+1280];
	fma.rn.f32 	%f42, %f40, %f41, %f39;
	ld.shared.f32 	%f43, [%r50+44];
	ld.shared.f32 	%f44, [%r51+1408];
	fma.rn.f32 	%f45, %f43, %f44, %f42;
	ld.shared.f32 	%f46, [%r50+48];
	ld.shared.f32 	%f47, [%r51+1536];
	fma.rn.f32 	%f48, %f46, %f47, %f45;
	ld.shared.f32 	%f49, [%r50+52];
	ld.shared.f32 	%f50, [%r51+1664];
	fma.rn.f32 	%f51, %f49, %f50, %f48;
	ld.shared.f32 	%f52, [%r50+56];
	ld.shared.f32 	%f53, [%r51+1792];
	fma.rn.f32 	%f54, %f52, %f53, %f51;
	ld.shared.f32 	%f55, [%r50+60];
	ld.shared.f32 	%f56, [%r51+1920];
	fma.rn.f32 	%f57, %f55, %f56, %f54;
	ld.shared.f32 	%f58, [%r50+64];
	ld.shared.f32 	%f59, [%r51+2048];
	fma.rn.f32 	%f60, %f58, %f59, %f57;
	ld.shared.f32 	%f61, [%r50+68];
	ld.shared.f32 	%f62, [%r51+2176];
	fma.rn.f32 	%f63, %f61, %f62, %f60;
	ld.shared.f32 	%f64, [%r50+72];
	ld.shared.f32 	%f65, [%r51+2304];
	fma.rn.f32 	%f66, %f64, %f65, %f63;
	ld.shared.f32 	%f67, [%r50+76];
	ld.shared.f32 	%f68, [%r51+2432];
	fma.rn.f32 	%f69, %f67, %f68, %f66;
	ld.shared.f32 	%f70, [%r50+80];
	ld.shared.f32 	%f71, [%r51+2560];
	fma.rn.f32 	%f72, %f70, %f71, %f69;
	ld.shared.f32 	%f73, [%r50+84];
	ld.shared.f32 	%f74, [%r51+2688];
	fma.rn.f32 	%f75, %f73, %f74, %f72;
	ld.shared.f32 	%f76, [%r50+88];
	ld.shared.f32 	%f77, [%r51+2816];
	fma.rn.f32 	%f78, %f76, %f77, %f75;
	ld.shared.f32 	%f79, [%r50+92];
	ld.shared.f32 	%f80, [%r51+2944];
	fma.rn.f32 	%f81, %f79, %f80, %f78;
	ld.shared.f32 	%f82, [%r50+96];
	ld.shared.f32 	%f83, [%r51+3072];
	fma.rn.f32 	%f84, %f82, %f83, %f81;
	ld.shared.f32 	%f85, [%r50+100];
	ld.shared.f32 	%f86, [%r51+3200];
	fma.rn.f32 	%f87, %f85, %f86, %f84;
	ld.shared.f32 	%f88, [%r50+104];
	ld.shared.f32 	%f89, [%r51+3328];
	fma.rn.f32 	%f90, %f88, %f89, %f87;
	ld.shared.f32 	%f91, [%r50+108];
	ld.shared.f32 	%f92, [%r51+3456];
	fma.rn.f32 	%f93, %f91, %f92, %f90;
	ld.shared.f32 	%f94, [%r50+112];
	ld.shared.f32 	%f95, [%r51+3584];
	fma.rn.f32 	%f96, %f94, %f95, %f93;
	ld.shared.f32 	%f97, [%r50+116];
	ld.shared.f32 	%f98, [%r51+3712];
	fma.rn.f32 	%f99, %f97, %f98, %f96;
	ld.shared.f32 	%f100, [%r50+120];
	ld.shared.f32 	%f101, [%r51+3840];
	fma.rn.f32 	%f102, %f100, %f101, %f99;
	ld.shared.f32 	%f103, [%r50+124];
	ld.shared.f32 	%f104, [%r51+3968];
	fma.rn.f32 	%f202, %f103, %f104, %f102;
	bar.sync 	0;
	add.s32 	%r68, %r68, 1;
	setp.ne.s32 	%p3, %r68, 0;
	add.s32 	%r67, %r67, 32;
	add.s32 	%r66, %r66, %r16;
	mov.u32 	%r69, %r21;
	@%p3 bra 	$L__BB2_3;
$L__BB2_4:
	shr.u32 	%r52, %r11, 31;
	add.s32 	%r53, %r11, %r52;
	and.b32  	%r54, %r53, -2;
	sub.s32 	%r55, %r11, %r54;
	shl.b32 	%r56, %r55, 12;
	add.s32 	%r58, %r34, %r56;
	add.s32 	%r60, %r58, %r33;
	add.s32 	%r62, %r37, %r56;
	add.s32 	%r64, %r62, %r35;
	ld.shared.f32 	%f105, [%r60];
	ld.shared.f32 	%f106, [%r64];
	fma.rn.f32 	%f107, %f105, %f106, %f202;
	ld.shared.f32 	%f108, [%r60+4];
	ld.shared.f32 	%f109, [%r64+128];
	fma.rn.f32 	%f110, %f108, %f109, %f107;
	ld.shared.f32 	%f111, [%r60+8];
	ld.shared.f32 	%f112, [%r64+256];
	fma.rn.f32 	%f113, %f111, %f112, %f110;
	ld.shared.f32 	%f114, [%r60+12];
	ld.shared.f32 	%f115, [%r64+384];
	fma.rn.f32 	%f116, %f114, %f115, %f113;
	ld.shared.f32 	%f117, [%r60+16];
	ld.shared.f32 	%f118, [%r64+512];
	fma.rn.f32 	%f119, %f117, %f118, %f116;
	ld.shared.f32 	%f120, [%r60+20];
	ld.shared.f32 	%f121, [%r64+640];
	fma.rn.f32 	%f122, %f120, %f121, %f119;
	ld.shared.f32 	%f123, [%r60+24];
	ld.shared.f32 	%f124, [%r64+768];
	fma.rn.f32 	%f125, %f123, %f124, %f122;
	ld.shared.f32 	%f126, [%r60+28];
	ld.shared.f32 	%f127, [%r64+896];
	fma.rn.f32 	%f128, %f126, %f127, %f125;
	ld.shared.f32 	%f129, [%r60+32];
	ld.shared.f32 	%f130, [%r64+1024];
	fma.rn.f32 	%f131, %f129, %f130, %f128;
	ld.shared.f32 	%f132, [%r60+36];
	ld.shared.f32 	%f133, [%r64+1152];
	fma.rn.f32 	%f134, %f132, %f133, %f131;
	ld.shared.f32 	%f135, [%r60+40];
	ld.shared.f32 	%f136, [%r64+1280];
	fma.rn.f32 	%f137, %f135, %f136, %f134;
	ld.shared.f32 	%f138, [%r60+44];
	ld.shared.f32 	%f139, [%r64+1408];
	fma.rn.f32 	%f140, %f138, %f139, %f137;
	ld.shared.f32 	%f141, [%r60+48];
	ld.shared.f32 	%f142, [%r64+1536];
	fma.rn.f32 	%f143, %f141, %f142, %f140;
	ld.shared.f32 	%f144, [%r60+52];
	ld.shared.f32 	%f145, [%r64+1664];
	fma.rn.f32 	%f146, %f144, %f145, %f143;
	ld.shared.f32 	%f147, [%r60+56];
	ld.shared.f32 	%f148, [%r64+1792];
	fma.rn.f32 	%f149, %f147, %f148, %f146;
	ld.shared.f32 	%f150, [%r60+60];
	ld.shared.f32 	%f151, [%r64+1920];
	fma.rn.f32 	%f152, %f150, %f151, %f149;
	ld.shared.f32 	%f153, [%r60+64];
	ld.shared.f32 	%f154, [%r64+2048];
	fma.rn.f32 	%f155, %f153, %f154, %f152;
	ld.shared.f32 	%f156, [%r60+68];
	ld.shared.f32 	%f157, [%r64+2176];
	fma.rn.f32 	%f158, %f156, %f157, %f155;
	ld.shared.f32 	%f159, [%r60+72];
	ld.shared.f32 	%f160, [%r64+2304];
	fma.rn.f32 	%f161, %f159, %f160, %f158;
	ld.shared.f32 	%f162, [%r60+76];
	ld.shared.f32 	%f163, [%r64+2432];
	fma.rn.f32 	%f164, %f162, %f163, %f161;
	ld.shared.f32 	%f165, [%r60+80];
	ld.shared.f32 	%f166, [%r64+2560];
	fma.rn.f32 	%f167, %f165, %f166, %f164;
	ld.shared.f32 	%f168, [%r60+84];
	ld.shared.f32 	%f169, [%r64+2688];
	fma.rn.f32 	%f170, %f168, %f169, %f167;
	ld.shared.f32 	%f171, [%r60+88];
	ld.shared.f32 	%f172, [%r64+2816];
	fma.rn.f32 	%f173, %f171, %f172, %f170;
	ld.shared.f32 	%f174, [%r60+92];
	ld.shared.f32 	%f175, [%r64+2944];
	fma.rn.f32 	%f176, %f174, %f175, %f173;
	ld.shared.f32 	%f177, [%r60+96];
	ld.shared.f32 	%f178, [%r64+3072];
	fma.rn.f32 	%f179, %f177, %f178, %f176;
	ld.shared.f32 	%f180, [%r60+100];
	ld.shared.f32 	%f181, [%r64+3200];
	fma.rn.f32 	%f182, %f180, %f181, %f179;
	ld.shared.f32 	%f183, [%r60+104];
	ld.shared.f32 	%f184, [%r64+3328];
	fma.rn.f32 	%f185, %f183, %f184, %f182;
	ld.shared.f32 	%f186, [%r60+108];
	ld.shared.f32 	%f187, [%r64+3456];
	fma.rn.f32 	%f188, %f186, %f187, %f185;
	ld.shared.f32 	%f189, [%r60+112];
	ld.shared.f32 	%f190, [%r64+3584];
	fma.rn.f32 	%f191, %f189, %f190, %f188;
	ld.shared.f32 	%f192, [%r60+116];
	ld.shared.f32 	%f193, [%r64+3712];
	fma.rn.f32 	%f194, %f192, %f193, %f191;
	ld.shared.f32 	%f195, [%r60+120];
	ld.shared.f32 	%f196, [%r64+3840];
	fma.rn.f32 	%f197, %f195, %f196, %f194;
	ld.shared.f32 	%f198, [%r60+124];
	ld.shared.f32 	%f199, [%r64+3968];
	fma.rn.f32 	%f200, %f198, %f199, %f197;
	add.s32 	%r65, %r6, %r30;
	cvta.to.global.u64 	%rd14, %rd3;
	mul.wide.u32 	%rd15, %r65, 4;
	add.s64 	%rd16, %rd14, %rd15;
	st.global.f32 	[%rd16], %f200;
$L__BB2_5:
	ret;

}
	// .globl	_Z16kernel_reg_tiledPKfS0_Pf
.visible .entry _Z16kernel_reg_tiledPKfS0_Pf(
	.param .u64 .ptr .align 1 _Z16kernel_reg_tiledPKfS0_Pf_param_0,
	.param .u64 .ptr .align 1 _Z16kernel_reg_tiledPKfS0_Pf_param_1,
	.param .u64 .ptr .align 1 _Z16kernel_reg_tiledPKfS0_Pf_param_2
)
{
	.reg .pred 	%p<74>;
	.reg .b32 	%r<107>;
	.reg .b32 	%f<122>;
	.reg .b64 	%rd<59>;
	// demoted variable
	.shared .align 4 .b8 _ZZ16kernel_reg_tiledPKfS0_PfE2as[4096];
	// demoted variable
	.shared .align 4 .b8 _ZZ16kernel_reg_tiledPKfS0_PfE2bs[4096];
	ld.param.u64 	%rd14, [_Z16kernel_reg_tiledPKfS0_Pf_param_0];
	ld.param.u64 	%rd15, [_Z16kernel_reg_tiledPKfS0_Pf_param_1];
	ld.param.u64 	%rd16, [_Z16kernel_reg_tiledPKfS0_Pf_param_2];
	cvta.to.global.u64 	%rd1, %rd15;
	cvta.to.global.u64 	%rd17, %rd14;
	cvta.to.global.u64 	%rd2, %rd16;
	mov.u32 	%r32, %ctaid.y;
	mov.u32 	%r33, %ctaid.x;
	mov.u32 	%r34, %tid.y;
	mov.u32 	%r35, %tid.x;
	shl.b32 	%r36, %r32, 5;
	shl.b32 	%r1, %r34, 2;
	add.s32 	%r2, %r36, %r1;
	shl.b32 	%r37, %r33, 5;
	shl.b32 	%r3, %r35, 2;
	add.s32 	%r38, %r37, %r3;
	shl.b32 	%r39, %r34, 9;
	shl.b32 	%r40, %r35, 4;
	add.s32 	%r41, %r39, %r40;
	or.b32  	%r42, %r41, 8;
	mov.u32 	%r43, _ZZ16kernel_reg_tiledPKfS0_PfE2as;
	add.s32 	%r4, %r43, %r42;
	mov.u32 	%r44, _ZZ16kernel_reg_tiledPKfS0_PfE2bs;
	add.s32 	%r5, %r44, %r42;
	add.s64 	%rd3, %rd17, 8;
	shl.b32 	%r6, %r34, 12;
	add.s32 	%r7, %r38, %r6;
	cvt.s64.s32 	%rd4, %r38;
	mov.b32 	%r98, 0;
	mov.f32 	%f90, 0f00000000;
	mov.f32 	%f91, %f90;
	mov.f32 	%f92, %f90;
	mov.f32 	%f93, %f90;
	mov.f32 	%f94, %f90;
	mov.f32 	%f95, %f90;
	mov.f32 	%f96, %f90;
	mov.f32 	%f97, %f90;
	mov.f32 	%f98, %f90;
	mov.f32 	%f99, %f90;
	mov.f32 	%f100, %f90;
	mov.f32 	%f101, %f90;
	mov.f32 	%f102, %f90;
	mov.f32 	%f103, %f90;
	mov.f32 	%f104, %f90;
	mov.f32 	%f105, %f90;
$L__BB3_1:
	shl.b32 	%r46, %r98, 5;
	add.s32 	%r9, %r46, %r3;
	mov.u32 	%r47, %ctaid.y;
	shl.b32 	%r48, %r47, 15;
	add.s32 	%r49, %r48, %r6;
	add.s32 	%r50, %r49, %r3;
	add.s32 	%r102, %r50, %r46;
	add.s32 	%r100, %r1, %r46;
	shl.b32 	%r51, %r98, 15;
	add.s32 	%r99, %r7, %r51;
	add.s32 	%r52, %r6, %r51;
	cvt.u64.u32 	%rd18, %r52;
	add.s64 	%rd19, %rd4, %rd18;
	shl.b64 	%rd20, %rd19, 2;
	add.s64 	%rd21, %rd1, %rd20;
	add.s64 	%rd58, %rd21, 8;
	mov.b32 	%r105, 0;
	mov.u32 	%r101, %r2;
	mov.u32 	%r103, %r5;
	mov.u32 	%r104, %r4;
$L__BB3_2:
	mul.wide.u32 	%rd22, %r102, 4;
	add.s64 	%rd7, %rd3, %rd22;
	max.u32 	%r53, %r101, %r9;
	setp.gt.u32 	%p1, %r53, 1023;
	@%p1 bra 	$L__BB3_4;
	ld.global.f32 	%f50, [%rd7+-8];
	st.shared.f32 	[%r104+-8], %f50;
	bra.uni 	$L__BB3_5;
$L__BB3_4:
	mov.b32 	%r54, 0;
	st.shared.u32 	[%r104+-8], %r54;
$L__BB3_5:
	cvt.u32.u64 	%r55, %rd4;
	setp.gt.u32 	%p2, %r100, 1023;
	setp.gt.s32 	%p3, %r55, 1023;
	or.pred  	%p4, %p2, %p3;
	@%p4 bra 	$L__BB3_7;
	mul.wide.s32 	%rd24, %r99, 4;
	add.s64 	%rd25, %rd1, %rd24;
	ld.global.f32 	%f51, [%rd25];
	st.shared.f32 	[%r103+-8], %f51;
	bra.uni 	$L__BB3_8;
$L__BB3_7:
	mov.b32 	%r56, 0;
	st.shared.u32 	[%r103+-8], %r56;
$L__BB3_8:
	setp.lt.u32 	%p5, %r101, 1024;
	setp.lt.u32 	%p6, %r9, 1023;
	and.pred  	%p7, %p5, %p6;
	@%p7 bra 	$L__BB3_10;
	mov.b32 	%r57, 0;
	st.shared.u32 	[%r104+-4], %r57;
	bra.uni 	$L__BB3_11;
$L__BB3_10:
	ld.global.f32 	%f52, [%rd7+-4];
	st.shared.f32 	[%r104+-4], %f52;
$L__BB3_11:
	cvt.u32.u64 	%r58, %rd4;
	setp.lt.u32 	%p8, %r100, 1024;
	setp.lt.s32 	%p9, %r58, 1023;
	and.pred  	%p10, %p8, %p9;
	@%p10 bra 	$L__BB3_13;
	mov.b32 	%r59, 0;
	st.shared.u32 	[%r103+-4], %r59;
	bra.uni 	$L__BB3_14;
$L__BB3_13:
	ld.global.f32 	%f53, [%rd58+-4];
	st.shared.f32 	[%r103+-4], %f53;
$L__BB3_14:
	setp.lt.u32 	%p12, %r9, 1022;
	and.pred  	%p13, %p5, %p12;
	@%p13 bra 	$L__BB3_16;
	mov.b32 	%r60, 0;
	st.shared.u32 	[%r104], %r60;
	bra.uni 	$L__BB3_17;
$L__BB3_16:
	ld.global.f32 	%f54, [%rd7];
	st.shared.f32 	[%r104], %f54;
$L__BB3_17:
	cvt.u32.u64 	%r61, %rd4;
	setp.lt.s32 	%p15, %r61, 1022;
	and.pred  	%p16, %p8, %p15;
	@%p16 bra 	$L__BB3_19;
	mov.b32 	%r62, 0;
	st.shared.u32 	[%r103], %r62;
	bra.uni 	$L__BB3_20;
$L__BB3_19:
	ld.global.f32 	%f55, [%rd58];
	st.shared.f32 	[%r103], %f55;
$L__BB3_20:
	setp.lt.u32 	%p18, %r9, 1021;
	and.pred  	%p19, %p5, %p18;
	@%p19 bra 	$L__BB3_22;
	mov.b32 	%r63, 0;
	st.shared.u32 	[%r104+4], %r63;
	bra.uni 	$L__BB3_23;
$L__BB3_22:
	ld.global.f32 	%f56, [%rd7+4];
	st.shared.f32 	[%r104+4], %f56;
$L__BB3_23:
	cvt.u32.u64 	%r64, %rd4;
	setp.lt.s32 	%p21, %r64, 1021;
	and.pred  	%p22, %p8, %p21;
	@%p22 bra 	$L__BB3_25;
	mov.b32 	%r65, 0;
	st.shared.u32 	[%r103+4], %r65;
	bra.uni 	$L__BB3_26;
$L__BB3_25:
	ld.global.f32 	%f57, [%rd58+4];
	st.shared.f32 	[%r103+4], %f57;
$L__BB3_26:
	add.s32 	%r105, %r105, 1;
	add.s32 	%r104, %r104, 128;
	add.s32 	%r103, %r103, 128;
	add.s32 	%r102, %r102, 1024;
	add.s32 	%r101, %r101, 1;
	add.s32 	%r100, %r100, 1;
	add.s32 	%r99, %r99, 1024;
	add.s64 	%rd58, %rd58, 4096;
	setp.ne.s32 	%p23, %r105, 4;
	@%p23 bra 	$L__BB3_2;
	bar.sync 	0;
	mov.b32 	%r106, 0;
$L__BB3_28:
	shl.b32 	%r67, %r106, 2;
	mov.u32 	%r68, _ZZ16kernel_reg_tiledPKfS0_PfE2as;
	add.s32 	%r69, %r68, %r67;
	shl.b32 	%r70, %r1, 7;
	add.s32 	%r71, %r69, %r70;
	ld.shared.f32 	%f58, [%r71];
	ld.shared.f32 	%f59, [%r71+128];
	ld.shared.f32 	%f60, [%r71+256];
	ld.shared.f32 	%f61, [%r71+384];
	shl.b32 	%r72, %r106, 7;
	mov.u32 	%r73, _ZZ16kernel_reg_tiledPKfS0_PfE2bs;
	add.s32 	%r74, %r73, %r72;
	shl.b32 	%r75, %r3, 2;
	add.s32 	%r76, %r74, %r75;
	ld.shared.f32 	%f62, [%r76];
	ld.shared.f32 	%f63, [%r76+4];
	ld.shared.f32 	%f64, [%r76+8];
	ld.shared.f32 	%f65, [%r76+12];
	fma.rn.f32 	%f66, %f58, %f62, %f97;
	fma.rn.f32 	%f67, %f58, %f63, %f96;
	fma.rn.f32 	%f68, %f58, %f64, %f95;
	fma.rn.f32 	%f69, %f58, %f65, %f94;
	fma.rn.f32 	%f70, %f59, %f62, %f93;
	fma.rn.f32 	%f71, %f59, %f63, %f92;
	fma.rn.f32 	%f72, %f59, %f64, %f91;
	fma.rn.f32 	%f73, %f59, %f65, %f90;
	fma.rn.f32 	%f74, %f60, %f62, %f98;
	fma.rn.f32 	%f75, %f60, %f63, %f99;
	fma.rn.f32 	%f76, %f60, %f64, %f100;
	fma.rn.f32 	%f77, %f60, %f65, %f101;
	fma.rn.f32 	%f78, %f61, %f62, %f102;
	fma.rn.f32 	%f79, %f61, %f63, %f103;
	fma.rn.f32 	%f80, %f61, %f64, %f104;
	fma.rn.f32 	%f81, %f61, %f65, %f105;
	ld.shared.f32 	%f82, [%r71+4];
	ld.shared.f32 	%f83, [%r71+132];
	ld.shared.f32 	%f84, [%r71+260];
	ld.shared.f32 	%f85, [%r71+388];
	ld.shared.f32 	%f86, [%r76+128];
	ld.shared.f32 	%f87, [%r76+132];
	ld.shared.f32 	%f88, [%r76+136];
	ld.shared.f32 	%f89, [%r76+140];
	fma.rn.f32 	%f97, %f82, %f86, %f66;
	fma.rn.f32 	%f96, %f82, %f87, %f67;
	fma.rn.f32 	%f95, %f82, %f88, %f68;
	fma.rn.f32 	%f94, %f82, %f89, %f69;
	fma.rn.f32 	%f93, %f83, %f86, %f70;
	fma.rn.f32 	%f92, %f83, %f87, %f71;
	fma.rn.f32 	%f91, %f83, %f88, %f72;
	fma.rn.f32 	%f90, %f83, %f89, %f73;
	fma.rn.f32 	%f98, %f84, %f86, %f74;
	fma.rn.f32 	%f99, %f84, %f87, %f75;
	fma.rn.f32 	%f100, %f84, %f88, %f76;
	fma.rn.f32 	%f101, %f84, %f89, %f77;
	fma.rn.f32 	%f102, %f85, %f86, %f78;
	fma.rn.f32 	%f103, %f85, %f87, %f79;
	fma.rn.f32 	%f104, %f85, %f88, %f80;
	fma.rn.f32 	%f105, %f85, %f89, %f81;
	add.s32 	%r106, %r106, 2;
	setp.ne.s32 	%p24, %r106, 32;
	@%p24 bra 	$L__BB3_28;
	bar.sync 	0;
	add.s32 	%r98, %r98, 1;
	setp.ne.s32 	%p25, %r98, 32;
	@%p25 bra 	$L__BB3_1;
	cvt.u32.u64 	%r77, %rd4;
	setp.gt.s32 	%p26, %r77, 1023;
	setp.gt.u32 	%p27, %r2, 1023;
	shl.b32 	%r30, %r2, 10;
	or.pred  	%p28, %p27, %p26;
	@%p28 bra 	$L__BB3_32;
	add.s32 	%r79, %r30, %r77;
	mul.wide.s32 	%rd30, %r79, 4;
	add.s64 	%rd31, %rd2, %rd30;
	st.global.f32 	[%rd31], %f97;
$L__BB3_32:
	setp.gt.u32 	%p29, %r2, 1023;
	setp.gt.s32 	%p30, %r77, 1022;
	cvt.s64.s32 	%rd9, %r30;
	add.s64 	%rd33, %rd9, %rd4;
	shl.b64 	%rd34, %rd33, 2;
	add.s64 	%rd10, %rd2, %rd34;
	or.pred  	%p31, %p29, %p30;
	@%p31 bra 	$L__BB3_34;
	st.global.f32 	[%rd10+4], %f96;
$L__BB3_34:
	setp.gt.u32 	%p32, %r2, 1023;
	setp.gt.s32 	%p33, %r77, 1021;
	or.pred  	%p34, %p32, %p33;
	@%p34 bra 	$L__BB3_36;
	st.global.f32 	[%rd10+8], %f95;
$L__BB3_36:
	setp.gt.u32 	%p35, %r2, 1023;
	setp.gt.s32 	%p36, %r77, 1020;
	or.pred  	%p37, %p35, %p36;
	@%p37 bra 	$L__BB3_38;
	st.global.f32 	[%rd10+12], %f94;
$L__BB3_38:
	setp.gt.s32 	%p38, %r77, 1023;
	setp.gt.u32 	%p39, %r2, 1022;
	or.pred  	%p40, %p39, %p38;
	@%p40 bra 	$L__BB3_40;
	st.global.f32 	[%rd10+4096], %f93;
$L__BB3_40:
	setp.gt.u32 	%p41, %r2, 1022;
	setp.gt.s32 	%p42, %r77, 1022;
	add.s32 	%r85, %r77, 1;
	cvt.s64.s32 	%rd39, %r85;
	add.s64 	%rd40, %rd9, %rd39;
	shl.b64 	%rd41, %rd40, 2;
	add.s64 	%rd11, %rd2, %rd41;
	or.pred  	%p43, %p41, %p42;
	@%p43 bra 	$L__BB3_42;
	st.global.f32 	[%rd11+4096], %f92;
$L__BB3_42:
	setp.gt.u32 	%p44, %r2, 1022;
	setp.gt.s32 	%p45, %r77, 1021;
	add.s32 	%r87, %r77, 2;
	cvt.s64.s32 	%rd43, %r87;
	add.s64 	%rd44, %rd9, %rd43;
	shl.b64 	%rd45, %rd44, 2;
	add.s64 	%rd12, %rd2, %rd45;
	or.pred  	%p46, %p44, %p45;
	@%p46 bra 	$L__BB3_44;
	st.global.f32 	[%rd12+4096], %f91;
$L__BB3_44:
	setp.gt.u32 	%p47, %r2, 1022;
	setp.gt.s32 	%p48, %r77, 1020;
	add.s32 	%r89, %r77, 3;
	cvt.s64.s32 	%rd47, %r89;
	add.s64 	%rd48, %rd9, %rd47;
	shl.b64 	%rd49, %rd48, 2;
	add.s64 	%rd13, %rd2, %rd49;
	or.pred  	%p49, %p47, %p48;
	@%p49 bra 	$L__BB3_46;
	st.global.f32 	[%rd13+4096], %f90;
$L__BB3_46:
	setp.gt.s32 	%p50, %r77, 1023;
	setp.gt.u32 	%p51, %r2, 1021;
	or.pred  	%p52, %p51, %p50;
	@%p52 bra 	$L__BB3_48;
	st.global.f32 	[%rd10+8192], %f98;
$L__BB3_48:
	setp.gt.u32 	%p53, %r2, 1021;
	setp.gt.s32 	%p54, %r77, 1022;
	or.pred  	%p55, %p53, %p54;
	@%p55 bra 	$L__BB3_50;
	st.global.f32 	[%rd11+8192], %f99;
$L__BB3_50:
	setp.gt.u32 	%p56, %r2, 1021;
	setp.gt.s32 	%p57, %r77, 1021;
	or.pred  	%p58, %p56, %p57;
	@%p58 bra 	$L__BB3_52;
	st.global.f32 	[%rd12+8192], %f100;
$L__BB3_52:
	setp.gt.u32 	%p59, %r2, 1021;
	setp.gt.s32 	%p60, %r77, 1020;
	or.pred  	%p61, %p59, %p60;
	@%p61 bra 	$L__BB3_54;
	st.global.f32 	[%rd13+8192], %f101;
$L__BB3_54:
	setp.gt.s32 	%p62, %r77, 1023;
	setp.gt.u32 	%p63, %r2, 1020;
	or.pred  	%p64, %p63, %p62;
	@%p64 bra 	$L__BB3_56;
	st.global.f32 	[%rd10+12288], %f102;
$L__BB3_56:
	setp.gt.u32 	%p65, %r2, 1020;
	setp.gt.s32 	%p66, %r77, 1022;
	or.pred  	%p67, %p65, %p66;
	@%p67 bra 	$L__BB3_58;
	st.global.f32 	[%rd11+12288], %f103;
$L__BB3_58:
	setp.gt.u32 	%p68, %r2, 1020;
	setp.gt.s32 	%p69, %r77, 1021;
	or.pred  	%p70, %p68, %p69;
	@%p70 bra 	$L__BB3_60;
	st.global.f32 	[%rd12+12288], %f104;
$L__BB3_60:
	setp.gt.u32 	%p71, %r2, 1020;
	setp.gt.s32 	%p72, %r77, 1020;
	or.pred  	%p73, %p71, %p72;
	@%p73 bra 	$L__BB3_62;
	st.global.f32 	[%rd13+12288], %f105;
$L__BB3_62:
	ret;

}
	// .globl	_Z20kernel_reg_coalescedPKfS0_Pf
.visible .entry _Z20kernel_reg_coalescedPKfS0_Pf(
	.param .u64 .ptr .align 1 _Z20kernel_reg_coalescedPKfS0_Pf_param_0,
	.param .u64 .ptr .align 1 _Z20kernel_reg_coalescedPKfS0_Pf_param_1,
	.param .u64 .ptr .align 1 _Z20kernel_reg_coalescedPKfS0_Pf_param_2
)
{
	.reg .pred 	%p<68>;
	.reg .b32 	%r<287>;
	.reg .b32 	%f<138>;
	.reg .b64 	%rd<55>;
	// demoted variable
	.shared .align 4 .b8 _ZZ20kernel_reg_coalescedPKfS0_PfE2as[4096];
	// demoted variable
	.shared .align 4 .b8 _ZZ20kernel_reg_coalescedPKfS0_PfE2bs[4096];
	// demoted variable
	.shared .align 4 .b8 _ZZ20kernel_reg_coalescedPKfS0_PfE2cs[4096];
	ld.param.u64 	%rd4, [_Z20kernel_reg_coalescedPKfS0_Pf_param_0];
	ld.param.u64 	%rd5, [_Z20kernel_reg_coalescedPKfS0_Pf_param_1];
	ld.param.u64 	%rd6, [_Z20kernel_reg_coalescedPKfS0_Pf_param_2];
	cvta.to.global.u64 	%rd1, %rd5;
	cvta.to.global.u64 	%rd2, %rd4;
	cvta.to.global.u64 	%rd3, %rd6;
	mov.u32 	%r107, %tid.y;
	mov.u32 	%r108, %tid.x;
	shl.b32 	%r109, %r107, 3;
	add.s32 	%r1, %r109, %r108;
	mov.u32 	%r110, %ctaid.y;
	shl.b32 	%r2, %r110, 5;
	mov.u32 	%r111, %ctaid.x;
	shl.b32 	%r112, %r111, 5;
	and.b32  	%r3, %r1, 31;
	or.b32  	%r4, %r3, %r112;
	shl.b32 	%r5, %r107, 2;
	shl.b32 	%r6, %r108, 2;
	add.s32 	%r113, %r1, 64;
	shr.u32 	%r7, %r113, 5;
	shl.b32 	%r114, %r7, 7;
	mov.u32 	%r115, _ZZ20kernel_reg_coalescedPKfS0_PfE2bs;
	add.s32 	%r8, %r115, %r114;
	mov.u32 	%r116, _ZZ20kernel_reg_coalescedPKfS0_PfE2as;
	add.s32 	%r9, %r116, %r114;
	shl.b32 	%r117, %r110, 15;
	add.s32 	%r118, %r1, 128;
	shr.u32 	%r10, %r118, 5;
	shl.b32 	%r119, %r10, 7;
	add.s32 	%r11, %r115, %r119;
	add.s32 	%r12, %r116, %r119;
	add.s32 	%r120, %r1, 192;
	shr.u32 	%r13, %r120, 5;
	shl.b32 	%r121, %r13, 7;
	add.s32 	%r14, %r115, %r121;
	shl.b32 	%r122, %r13, 10;
	add.s32 	%r15, %r116, %r121;
	add.s32 	%r123, %r117, %r122;
	or.b32  	%r16, %r123, %r3;
	shr.u32 	%r17, %r1, 5;
	shl.b32 	%r124, %r17, 7;
	add.s32 	%r18, %r115, %r124;
	add.s32 	%r19, %r116, %r124;
	mov.b32 	%r267, 0;
	mov.f32 	%f106, 0f00000000;
	mov.f32 	%f107, %f106;
	mov.f32 	%f108, %f106;
	mov.f32 	%f109, %f106;
	mov.f32 	%f110, %f106;
	mov.f32 	%f111, %f106;
	mov.f32 	%f112, %f106;
	mov.f32 	%f113, %f106;
	mov.f32 	%f114, %f106;
	mov.f32 	%f115, %f106;
	mov.f32 	%f116, %f106;
	mov.f32 	%f117, %f106;
	mov.f32 	%f118, %f106;
	mov.f32 	%f119, %f106;
	mov.f32 	%f120, %f106;
	mov.f32 	%f121, %f106;
$L__BB4_1:
	add.s32 	%r280, %r7, %r2;
	add.s32 	%r270, %r17, %r2;
	add.s32 	%r276, %r10, %r2;
	add.s32 	%r272, %r13, %r2;
	shl.b32 	%r284, %r3, 2;
	shl.b32 	%r126, %r267, 5;
	shl.b32 	%r127, %r267, 15;
	shl.b32 	%r128, %r7, 10;
	mov.u32 	%r129, %ctaid.x;
	shl.b32 	%r130, %r129, 5;
	add.s32 	%r131, %r128, %r130;
	or.b32  	%r132, %r131, %r3;
	add.s32 	%r283, %r132, %r127;
	add.s32 	%r282, %r7, %r126;
	mov.u32 	%r133, %ctaid.y;
	shl.b32 	%r134, %r133, 15;
	add.s32 	%r135, %r134, %r128;
	or.b32  	%r136, %r135, %r3;
	add.s32 	%r281, %r136, %r126;
	shl.b32 	%r137, %r10, 10;
	add.s32 	%r138, %r137, %r130;
	or.b32  	%r139, %r138, %r3;
	add.s32 	%r279, %r139, %r127;
	add.s32 	%r278, %r10, %r126;
	add.s32 	%r140, %r134, %r137;
	or.b32  	%r141, %r140, %r3;
	add.s32 	%r277, %r141, %r126;
	shl.b32 	%r142, %r13, 10;
	add.s32 	%r143, %r142, %r130;
	or.b32  	%r144, %r143, %r3;
	add.s32 	%r275, %r144, %r127;
	add.s32 	%r274, %r13, %r126;
	add.s32 	%r273, %r16, %r126;
	shl.b32 	%r145, %r17, 10;
	add.s32 	%r146, %r134, %r145;
	or.b32  	%r147, %r146, %r3;
	add.s32 	%r271, %r147, %r126;
	add.s32 	%r148, %r145, %r130;
	or.b32  	%r149, %r148, %r3;
	add.s32 	%r269, %r149, %r127;
	add.s32 	%r268, %r17, %r126;
	mov.b32 	%r285, 0;
$L__BB4_2:
	setp.gt.u32 	%p1, %r270, 1023;
	@%p1 bra 	$L__BB4_4;
	mul.wide.u32 	%rd7, %r271, 4;
	add.s64 	%rd8, %rd2, %rd7;
	ld.global.f32 	%f50, [%rd8];
	add.s32 	%r152, %r19, %r284;
	st.shared.f32 	[%r152], %f50;
	bra.uni 	$L__BB4_5;
$L__BB4_4:
	add.s32 	%r150, %r19, %r284;
	mov.b32 	%r151, 0;
	st.shared.u32 	[%r150], %r151;
$L__BB4_5:
	setp.gt.s32 	%p2, %r4, 1023;
	setp.gt.u32 	%p3, %r268, 1023;
	or.pred  	%p4, %p3, %p2;
	@%p4 bra 	$L__BB4_7;
	mul.wide.s32 	%rd9, %r269, 4;
	add.s64 	%rd10, %rd1, %rd9;
	ld.global.f32 	%f51, [%rd10];
	add.s32 	%r155, %r18, %r284;
	st.shared.f32 	[%r155], %f51;
	bra.uni 	$L__BB4_8;
$L__BB4_7:
	add.s32 	%r153, %r18, %r284;
	mov.b32 	%r154, 0;
	st.shared.u32 	[%r153], %r154;
$L__BB4_8:
	setp.lt.u32 	%p5, %r280, 1024;
	@%p5 bra 	$L__BB4_10;
	add.s32 	%r156, %r9, %r284;
	mov.b32 	%r157, 0;
	st.shared.u32 	[%r156], %r157;
	bra.uni 	$L__BB4_11;
$L__BB4_10:
	mul.wide.u32 	%rd11, %r281, 4;
	add.s64 	%rd12, %rd2, %rd11;
	ld.global.f32 	%f52, [%rd12];
	add.s32 	%r158, %r9, %r284;
	st.shared.f32 	[%r158], %f52;
$L__BB4_11:
	setp.lt.s32 	%p6, %r4, 1024;
	setp.lt.u32 	%p7, %r282, 1024;
	and.pred  	%p8, %p7, %p6;
	@%p8 bra 	$L__BB4_13;
	add.s32 	%r159, %r8, %r284;
	mov.b32 	%r160, 0;
	st.shared.u32 	[%r159], %r160;
	bra.uni 	$L__BB4_14;
$L__BB4_13:
	mul.wide.s32 	%rd13, %r283, 4;
	add.s64 	%rd14, %rd1, %rd13;
	ld.global.f32 	%f53, [%rd14];
	add.s32 	%r161, %r8, %r284;
	st.shared.f32 	[%r161], %f53;
$L__BB4_14:
	setp.lt.u32 	%p9, %r276, 1024;
	@%p9 bra 	$L__BB4_16;
	add.s32 	%r162, %r12, %r284;
	mov.b32 	%r163, 0;
	st.shared.u32 	[%r162], %r163;
	bra.uni 	$L__BB4_17;
$L__BB4_16:
	mul.wide.u32 	%rd15, %r277, 4;
	add.s64 	%rd16, %rd2, %rd15;
	ld.global.f32 	%f54, [%rd16];
	add.s32 	%r164, %r12, %r284;
	st.shared.f32 	[%r164], %f54;
$L__BB4_17:
	setp.lt.u32 	%p11, %r278, 1024;
	and.pred  	%p12, %p11, %p6;
	@%p12 bra 	$L__BB4_19;
	add.s32 	%r165, %r11, %r284;
	mov.b32 	%r166, 0;
	st.shared.u32 	[%r165], %r166;
	bra.uni 	$L__BB4_20;
$L__BB4_19:
	mul.wide.s32 	%rd17, %r279, 4;
	add.s64 	%rd18, %rd1, %rd17;
	ld.global.f32 	%f55, [%rd18];
	add.s32 	%r167, %r11, %r284;
	st.shared.f32 	[%r167], %f55;
$L__BB4_20:
	setp.lt.u32 	%p13, %r272, 1024;
	@%p13 bra 	$L__BB4_22;
	add.s32 	%r168, %r15, %r284;
	mov.b32 	%r169, 0;
	st.shared.u32 	[%r168], %r169;
	bra.uni 	$L__BB4_23;
$L__BB4_22:
	mul.wide.u32 	%rd19, %r273, 4;
	add.s64 	%rd20, %rd2, %rd19;
	ld.global.f32 	%f56, [%rd20];
	add.s32 	%r170, %r15, %r284;
	st.shared.f32 	[%r170], %f56;
$L__BB4_23:
	setp.lt.u32 	%p15, %r274, 1024;
	and.pred  	%p16, %p15, %p6;
	@%p16 bra 	$L__BB4_25;
	add.s32 	%r171, %r14, %r284;
	mov.b32 	%r172, 0;
	st.shared.u32 	[%r171], %r172;
	bra.uni 	$L__BB4_26;
$L__BB4_25:
	mul.wide.s32 	%rd21, %r275, 4;
	add.s64 	%rd22, %rd1, %rd21;
	ld.global.f32 	%f57, [%rd22];
	add.s32 	%r173, %r14, %r284;
	st.shared.f32 	[%r173], %f57;
$L__BB4_26:
	add.s32 	%r285, %r285, 4;
	add.s32 	%r284, %r284, 1024;
	add.s32 	%r283, %r283, 8192;
	add.s32 	%r282, %r282, 8;
	add.s32 	%r281, %r281, 8192;
	add.s32 	%r280, %r280, 8;
	add.s32 	%r279, %r279, 8192;
	add.s32 	%r278, %r278, 8;
	add.s32 	%r277, %r277, 8192;
	add.s32 	%r276, %r276, 8;
	add.s32 	%r275, %r275, 8192;
	add.s32 	%r274, %r274, 8;
	add.s32 	%r273, %r273, 8192;
	add.s32 	%r272, %r272, 8;
	add.s32 	%r271, %r271, 8192;
	add.s32 	%r270, %r270, 8;
	add.s32 	%r269, %r269, 8192;
	add.s32 	%r268, %r268, 8;
	setp.ne.s32 	%p17, %r285, 16;
	@%p17 bra 	$L__BB4_2;
	bar.sync 	0;
	mov.b32 	%r286, 0;
$L__BB4_28:
	shl.b32 	%r175, %r286, 2;
	mov.u32 	%r176, _ZZ20kernel_reg_coalescedPKfS0_PfE2as;
	add.s32 	%r177, %r176, %r175;
	shl.b32 	%r178, %r5, 7;
	add.s32 	%r179, %r177, %r178;
	ld.shared.f32 	%f58, [%r179];
	ld.shared.f32 	%f59, [%r179+128];
	ld.shared.f32 	%f60, [%r179+256];
	ld.shared.f32 	%f61, [%r179+384];
	shl.b32 	%r180, %r286, 7;
	mov.u32 	%r181, _ZZ20kernel_reg_coalescedPKfS0_PfE2bs;
	add.s32 	%r182, %r181, %r180;
	shl.b32 	%r183, %r6, 2;
	add.s32 	%r184, %r182, %r183;
	ld.shared.f32 	%f62, [%r184];
	ld.shared.f32 	%f63, [%r184+4];
	ld.shared.f32 	%f64, [%r184+8];
	ld.shared.f32 	%f65, [%r184+12];
	fma.rn.f32 	%f66, %f58, %f62, %f113;
	fma.rn.f32 	%f67, %f58, %f63, %f112;
	fma.rn.f32 	%f68, %f58, %f64, %f111;
	fma.rn.f32 	%f69, %f58, %f65, %f110;
	fma.rn.f32 	%f70, %f59, %f62, %f109;
	fma.rn.f32 	%f71, %f59, %f63, %f108;
	fma.rn.f32 	%f72, %f59, %f64, %f107;
	fma.rn.f32 	%f73, %f59, %f65, %f106;
	fma.rn.f32 	%f74, %f60, %f62, %f114;
	fma.rn.f32 	%f75, %f60, %f63, %f115;
	fma.rn.f32 	%f76, %f60, %f64, %f116;
	fma.rn.f32 	%f77, %f60, %f65, %f117;
	fma.rn.f32 	%f78, %f61, %f62, %f118;
	fma.rn.f32 	%f79, %f61, %f63, %f119;
	fma.rn.f32 	%f80, %f61, %f64, %f120;
	fma.rn.f32 	%f81, %f61, %f65, %f121;
	ld.shared.f32 	%f82, [%r179+4];
	ld.shared.f32 	%f83, [%r179+132];
	ld.shared.f32 	%f84, [%r179+260];
	ld.shared.f32 	%f85, [%r179+388];
	ld.shared.f32 	%f86, [%r184+128];
	ld.shared.f32 	%f87, [%r184+132];
	ld.shared.f32 	%f88, [%r184+136];
	ld.shared.f32 	%f89, [%r184+140];
	fma.rn.f32 	%f113, %f82, %f86, %f66;
	fma.rn.f32 	%f112, %f82, %f87, %f67;
	fma.rn.f32 	%f111, %f82, %f88, %f68;
	fma.rn.f32 	%f110, %f82, %f89, %f69;
	fma.rn.f32 	%f109, %f83, %f86, %f70;
	fma.rn.f32 	%f108, %f83, %f87, %f71;
	fma.rn.f32 	%f107, %f83, %f88, %f72;
	fma.rn.f32 	%f106, %f83, %f89, %f73;
	fma.rn.f32 	%f114, %f84, %f86, %f74;
	fma.rn.f32 	%f115, %f84, %f87, %f75;
	fma.rn.f32 	%f116, %f84, %f88, %f76;
	fma.rn.f32 	%f117, %f84, %f89, %f77;
	fma.rn.f32 	%f118, %f85, %f86, %f78;
	fma.rn.f32 	%f119, %f85, %f87, %f79;
	fma.rn.f32 	%f120, %f85, %f88, %f80;
	fma.rn.f32 	%f121, %f85, %f89, %f81;
	add.s32 	%r286, %r286, 2;
	setp.ne.s32 	%p18, %r286, 32;
	@%p18 bra 	$L__BB4_28;
	bar.sync 	0;
	add.s32 	%r267, %r267, 1;
	setp.ne.s32 	%p19, %r267, 32;
	@%p19 bra 	$L__BB4_1;
	setp.gt.s32 	%p20, %r4, 1023;
	mov.u32 	%r186, _ZZ20kernel_reg_coalescedPKfS0_PfE2cs;
	add.s32 	%r187, %r186, %r178;
	add.s32 	%r189, %r187, %r183;
	st.shared.f32 	[%r189], %f113;
	st.shared.f32 	[%r189+4], %f112;
	st.shared.f32 	[%r189+8], %f111;
	st.shared.f32 	[%r189+12], %f110;
	st.shared.f32 	[%r189+128], %f109;
	st.shared.f32 	[%r189+132], %f108;
	st.shared.f32 	[%r189+136], %f107;
	st.shared.f32 	[%r189+140], %f106;
	st.shared.f32 	[%r189+256], %f114;
	st.shared.f32 	[%r189+260], %f115;
	st.shared.f32 	[%r189+264], %f116;
	st.shared.f32 	[%r189+268], %f117;
	st.shared.f32 	[%r189+384], %f118;
	st.shared.f32 	[%r189+388], %f119;
	st.shared.f32 	[%r189+392], %f120;
	st.shared.f32 	[%r189+396], %f121;
	bar.sync 	0;
	shl.b32 	%r190, %r3, 2;
	add.s32 	%r77, %r186, %r190;
	add.s32 	%r78, %r17, %r2;
	setp.gt.u32 	%p21, %r78, 1023;
	or.pred  	%p22, %p21, %p20;
	@%p22 bra 	$L__BB4_32;
	shl.b32 	%r191, %r17, 7;
	add.s32 	%r192, %r77, %r191;
	ld.shared.f32 	%f90, [%r192];
	shl.b32 	%r193, %r78, 10;
	add.s32 	%r194, %r193, %r4;
	mul.wide.s32 	%rd23, %r194, 4;
	add.s64 	%rd24, %rd3, %rd23;
	st.global.f32 	[%rd24], %f90;
$L__BB4_32:
	setp.gt.s32 	%p23, %r4, 1023;
	add.s32 	%r79, %r7, %r2;
	setp.gt.u32 	%p24, %r79, 1023;
	or.pred  	%p25, %p24, %p23;
	@%p25 bra 	$L__BB4_34;
	shl.b32 	%r195, %r7, 7;
	add.s32 	%r196, %r77, %r195;
	ld.shared.f32 	%f91, [%r196];
	shl.b32 	%r197, %r79, 10;
	add.s32 	%r198, %r197, %r4;
	mul.wide.s32 	%rd25, %r198, 4;
	add.s64 	%rd26, %rd3, %rd25;
	st.global.f32 	[%rd26], %f91;
$L__BB4_34:
	setp.gt.s32 	%p26, %r4, 1023;
	add.s32 	%r80, %r10, %r2;
	setp.gt.u32 	%p27, %r80, 1023;
	or.pred  	%p28, %p27, %p26;
	@%p28 bra 	$L__BB4_36;
	shl.b32 	%r199, %r10, 7;
	add.s32 	%r200, %r77, %r199;
	ld.shared.f32 	%f92, [%r200];
	shl.b32 	%r201, %r80, 10;
	add.s32 	%r202, %r201, %r4;
	mul.wide.s32 	%rd27, %r202, 4;
	add.s64 	%rd28, %rd3, %rd27;
	st.global.f32 	[%rd28], %f92;
$L__BB4_36:
	setp.gt.s32 	%p29, %r4, 1023;
	add.s32 	%r81, %r13, %r2;
	setp.gt.u32 	%p30, %r81, 1023;
	or.pred  	%p31, %p30, %p29;
	@%p31 bra 	$L__BB4_38;
	shl.b32 	%r203, %r13, 7;
	add.s32 	%r204, %r77, %r203;
	ld.shared.f32 	%f93, [%r204];
	shl.b32 	%r205, %r81, 10;
	add.s32 	%r206, %r205, %r4;
	mul.wide.s32 	%rd29, %r206, 4;
	add.s64 	%rd30, %rd3, %rd29;
	st.global.f32 	[%rd30], %f93;
$L__BB4_38:
	setp.gt.s32 	%p32, %r4, 1023;
	add.s32 	%r207, %r1, 256;
	shr.u32 	%r82, %r207, 5;
	add.s32 	%r83, %r82, %r2;
	setp.gt.u32 	%p33, %r83, 1023;
	or.pred  	%p34, %p33, %p32;
	@%p34 bra 	$L__BB4_40;
	shl.b32 	%r208, %r82, 7;
	add.s32 	%r209, %r77, %r208;
	ld.shared.f32 	%f94, [%r209];
	shl.b32 	%r210, %r83, 10;
	add.s32 	%r211, %r210, %r4;
	mul.wide.s32 	%rd31, %r211, 4;
	add.s64 	%rd32, %rd3, %rd31;
	st.global.f32 	[%rd32], %f94;
$L__BB4_40:
	setp.gt.s32 	%p35, %r4, 1023;
	add.s32 	%r212, %r1, 320;
	shr.u32 	%r84, %r212, 5;
	add.s32 	%r85, %r84, %r2;
	setp.gt.u32 	%p36, %r85, 1023;
	or.pred  	%p37, %p36, %p35;
	@%p37 bra 	$L__BB4_42;
	shl.b32 	%r213, %r84, 7;
	add.s32 	%r214, %r77, %r213;
	ld.shared.f32 	%f95, [%r214];
	shl.b32 	%r215, %r85, 10;
	add.s32 	%r216, %r215, %r4;
	mul.wide.s32 	%rd33, %r216, 4;
	add.s64 	%rd34, %rd3, %rd33;
	st.global.f32 	[%rd34], %f95;
$L__BB4_42:
	setp.gt.s32 	%p38, %r4, 1023;
	add.s32 	%r217, %r1, 384;
	shr.u32 	%r86, %r217, 5;
	add.s32 	%r87, %r86, %r2;
	setp.gt.u32 	%p39, %r87, 1023;
	or.pred  	%p40, %p39, %p38;
	@%p40 bra 	$L__BB4_44;
	shl.b32 	%r218, %r86, 7;
	add.s32 	%r219, %r77, %r218;
	ld.shared.f32 	%f96, [%r219];
	shl.b32 	%r220, %r87, 10;
	add.s32 	%r221, %r220, %r4;
	mul.wide.s32 	%rd35, %r221, 4;
	add.s64 	%rd36, %rd3, %rd35;
	st.global.f32 	[%rd36], %f96;
$L__BB4_44:
	setp.gt.s32 	%p41, %r4, 1023;
	add.s32 	%r222, %r1, 448;
	shr.u32 	%r88, %r222, 5;
	add.s32 	%r89, %r88, %r2;
	setp.gt.u32 	%p42, %r89, 1023;
	or.pred  	%p43, %p42, %p41;
	@%p43 bra 	$L__BB4_46;
	shl.b32 	%r223, %r88, 7;
	add.s32 	%r224, %r77, %r223;
	ld.shared.f32 	%f97, [%r224];
	shl.b32 	%r225, %r89, 10;
	add.s32 	%r226, %r225, %r4;
	mul.wide.s32 	%rd37, %r226, 4;
	add.s64 	%rd38, %rd3, %rd37;
	st.global.f32 	[%rd38], %f97;
$L__BB4_46:
	setp.gt.s32 	%p44, %r4, 1023;
	add.s32 	%r227, %r1, 512;
	shr.u32 	%r90, %r227, 5;
	add.s32 	%r91, %r90, %r2;
	setp.gt.u32 	%p45, %r91, 1023;
	or.pred  	%p46, %p45, %p44;
	@%p46 bra 	$L__BB4_48;
	shl.b32 	%r228, %r90, 7;
	add.s32 	%r229, %r77, %r228;
	ld.shared.f32 	%f98, [%r229];
	shl.b32 	%r230, %r91, 10;
	add.s32 	%r231, %r230, %r4;
	mul.wide.s32 	%rd39, %r231, 4;
	add.s64 	%rd40, %rd3, %rd39;
	st.global.f32 	[%rd40], %f98;
$L__BB4_48:
	setp.gt.s32 	%p47, %r4, 1023;
	add.s32 	%r232, %r1, 576;
	shr.u32 	%r92, %r232, 5;
	add.s32 	%r93, %r92, %r2;
	setp.gt.u32 	%p48, %r93, 1023;
	or.pred  	%p49, %p48, %p47;
	@%p49 bra 	$L__BB4_50;
	shl.b32 	%r233, %r92, 7;
	add.s32 	%r234, %r77, %r233;
	ld.shared.f32 	%f99, [%r234];
	shl.b32 	%r235, %r93, 10;
	add.s32 	%r236, %r235, %r4;
	mul.wide.s32 	%rd41, %r236, 4;
	add.s64 	%rd42, %rd3, %rd41;
	st.global.f32 	[%rd42], %f99;
$L__BB4_50:
	setp.gt.s32 	%p50, %r4, 1023;
	add.s32 	%r237, %r1, 640;
	shr.u32 	%r94, %r237, 5;
	add.s32 	%r95, %r94, %r2;
	setp.gt.u32 	%p51, %r95, 1023;
	or.pred  	%p52, %p51, %p50;
	@%p52 bra 	$L__BB4_52;
	shl.b32 	%r238, %r94, 7;
	add.s32 	%r239, %r77, %r238;
	ld.shared.f32 	%f100, [%r239];
	shl.b32 	%r240, %r95, 10;
	add.s32 	%r241, %r240, %r4;
	mul.wide.s32 	%rd43, %r241, 4;
	add.s64 	%rd44, %rd3, %rd43;
	st.global.f32 	[%rd44], %f100;
$L__BB4_52:
	setp.gt.s32 	%p53, %r4, 1023;
	add.s32 	%r242, %r1, 704;
	shr.u32 	%r96, %r242, 5;
	add.s32 	%r97, %r96, %r2;
	setp.gt.u32 	%p54, %r97, 1023;
	or.pred  	%p55, %p54, %p53;
	@%p55 bra 	$L__BB4_54;
	shl.b32 	%r243, %r96, 7;
	add.s32 	%r244, %r77, %r243;
	ld.shared.f32 	%f101, [%r244];
	shl.b32 	%r245, %r97, 10;
	add.s32 	%r246, %r245, %r4;
	mul.wide.s32 	%rd45, %r246, 4;
	add.s64 	%rd46, %rd3, %rd45;
	st.global.f32 	[%rd46], %f101;
$L__BB4_54:
	setp.gt.s32 	%p56, %r4, 1023;
	add.s32 	%r247, %r1, 768;
	shr.u32 	%r98, %r247, 5;
	add.s32 	%r99, %r98, %r2;
	setp.gt.u32 	%p57, %r99, 1023;
	or.pred  	%p58, %p57, %p56;
	@%p58 bra 	$L__BB4_56;
	shl.b32 	%r248, %r98, 7;
	add.s32 	%r249, %r77, %r248;
	ld.shared.f32 	%f102, [%r249];
	shl.b32 	%r250, %r99, 10;
	add.s32 	%r251, %r250, %r4;
	mul.wide.s32 	%rd47, %r251, 4;
	add.s64 	%rd48, %rd3, %rd47;
	st.global.f32 	[%rd48], %f102;
$L__BB4_56:
	setp.gt.s32 	%p59, %r4, 1023;
	add.s32 	%r252, %r1, 832;
	shr.u32 	%r100, %r252, 5;
	add.s32 	%r101, %r100, %r2;
	setp.gt.u32 	%p60, %r101, 1023;
	or.pred  	%p61, %p60, %p59;
	@%p61 bra 	$L__BB4_58;
	shl.b32 	%r253, %r100, 7;
	add.s32 	%r254, %r77, %r253;
	ld.shared.f32 	%f103, [%r254];
	shl.b32 	%r255, %r101, 10;
	add.s32 	%r256, %r255, %r4;
	mul.wide.s32 	%rd49, %r256, 4;
	add.s64 	%rd50, %rd3, %rd49;
	st.global.f32 	[%rd50], %f103;
$L__BB4_58:
	setp.gt.s32 	%p62, %r4, 1023;
	add.s32 	%r257, %r1, 896;
	shr.u32 	%r102, %r257, 5;
	add.s32 	%r103, %r102, %r2;
	setp.gt.u32 	%p63, %r103, 1023;
	or.pred  	%p64, %p63, %p62;
	@%p64 bra 	$L__BB4_60;
	shl.b32 	%r258, %r102, 7;
	add.s32 	%r259, %r77, %r258;
	ld.shared.f32 	%f104, [%r259];
	shl.b32 	%r260, %r103, 10;
	add.s32 	%r261, %r260, %r4;
	mul.wide.s32 	%rd51, %r261, 4;
	add.s64 	%rd52, %rd3, %rd51;
	st.global.f32 	[%rd52], %f104;
$L__BB4_60:
	setp.gt.s32 	%p65, %r4, 1023;
	add.s32 	%r262, %r1, 960;
	shr.u32 	%r104, %r262, 5;
	add.s32 	%r105, %r104, %r2;
	setp.gt.u32 	%p66, %r105, 1023;
	or.pred  	%p67, %p66, %p65;
	@%p67 bra 	$L__BB4_62;
	shl.b32 	%r263, %r104, 7;
	add.s32 	%r264, %r77, %r263;
	ld.shared.f32 	%f105, [%r264];
	shl.b32 	%r265, %r105, 10;
	add.s32 	%r266, %r265, %r4;
	mul.wide.s32 	%rd53, %r266, 4;
	add.s64 	%rd54, %rd3, %rd53;
	st.global.f32 	[%rd54], %f105;
$L__BB4_62:
	ret;

}
	// .globl	_Z26kernel_reg_double_bufferedPKfS0_Pf
.visible .entry _Z26kernel_reg_double_bufferedPKfS0_Pf(
	.param .u64 .ptr .align 1 _Z26kernel_reg_double_bufferedPKfS0_Pf_param_0,
	.param .u64 .ptr .align 1 _Z26kernel_reg_double_bufferedPKfS0_Pf_param_1,
	.param .u64 .ptr .align 1 _Z26kernel_reg_double_bufferedPKfS0_Pf_param_2
)
{
	.reg .pred 	%p<78>;
	.reg .b32 	%r<390>;
	.reg .b32 	%f<226>;
	.reg .b64 	%rd<71>;
	// demoted variable
	.shared .align 4 .b8 _ZZ26kernel_reg_double_bufferedPKfS0_PfE2as[8192];
	// demoted variable
	.shared .align 4 .b8 _ZZ26kernel_reg_double_bufferedPKfS0_PfE2bs[8192];
	// demoted variable
	.shared .align 4 .b8 _ZZ26kernel_reg_double_bufferedPKfS0_PfE2cs[4096];
	ld.param.u64 	%rd4, [_Z26kernel_reg_double_bufferedPKfS0_Pf_param_0];
	ld.param.u64 	%rd5, [_Z26kernel_reg_double_bufferedPKfS0_Pf_param_1];
	ld.param.u64 	%rd6, [_Z26kernel_reg_double_bufferedPKfS0_Pf_param_2];
	cvta.to.global.u64 	%rd1, %rd5;
	cvta.to.global.u64 	%rd2, %rd4;
	cvta.to.global.u64 	%rd3, %rd6;
	mov.u32 	%r1, %tid.y;
	mov.u32 	%r2, %tid.x;
	shl.b32 	%r129, %r1, 3;
	add.s32 	%r3, %r129, %r2;
	mov.u32 	%r130, %ctaid.y;
	shl.b32 	%r4, %r130, 5;
	mov.u32 	%r131, %ctaid.x;
	shl.b32 	%r132, %r131, 5;
	and.b32  	%r5, %r3, 31;
	shl.b32 	%r133, %r3, 2;
	and.b32  	%r134, %r133, 124;
	mov.u32 	%r135, _ZZ26kernel_reg_double_bufferedPKfS0_PfE2as;
	add.s32 	%r6, %r135, %r134;
	or.b32  	%r7, %r5, %r132;
	mov.u32 	%r136, _ZZ26kernel_reg_double_bufferedPKfS0_PfE2bs;
	add.s32 	%r8, %r136, %r134;
	mov.b32 	%r367, 0;
$L__BB5_1:
	shl.b32 	%r137, %r367, 6;
	add.s32 	%r10, %r137, %r3;
	shr.u32 	%r11, %r10, 5;
	add.s32 	%r12, %r11, %r4;
	setp.gt.u32 	%p1, %r12, 1023;
	@%p1 bra 	$L__BB5_3;
	shl.b32 	%r141, %r12, 10;
	or.b32  	%r142, %r141, %r5;
	mul.wide.u32 	%rd7, %r142, 4;
	add.s64 	%rd8, %rd2, %rd7;
	ld.global.f32 	%f81, [%rd8];
	shl.b32 	%r143, %r11, 7;
	add.s32 	%r144, %r6, %r143;
	st.shared.f32 	[%r144], %f81;
	bra.uni 	$L__BB5_4;
$L__BB5_3:
	shl.b32 	%r138, %r11, 7;
	add.s32 	%r139, %r6, %r138;
	mov.b32 	%r140, 0;
	st.shared.u32 	[%r139], %r140;
$L__BB5_4:
	setp.gt.s32 	%p2, %r7, 1023;
	@%p2 bra 	$L__BB5_6;
	shl.b32 	%r148, %r11, 10;
	add.s32 	%r149, %r148, %r7;
	mul.wide.s32 	%rd9, %r149, 4;
	add.s64 	%rd10, %rd1, %rd9;
	ld.global.f32 	%f82, [%rd10];
	shl.b32 	%r150, %r11, 7;
	add.s32 	%r151, %r8, %r150;
	st.shared.f32 	[%r151], %f82;
	bra.uni 	$L__BB5_7;
$L__BB5_6:
	shl.b32 	%r145, %r11, 7;
	add.s32 	%r146, %r8, %r145;
	mov.b32 	%r147, 0;
	st.shared.u32 	[%r146], %r147;
$L__BB5_7:
	add.s32 	%r152, %r10, 64;
	shr.u32 	%r13, %r152, 5;
	add.s32 	%r14, %r13, %r4;
	setp.lt.u32 	%p3, %r14, 1024;
	@%p3 bra 	$L__BB5_9;
	shl.b32 	%r153, %r13, 7;
	add.s32 	%r154, %r6, %r153;
	mov.b32 	%r155, 0;
	st.shared.u32 	[%r154], %r155;
	bra.uni 	$L__BB5_10;
$L__BB5_9:
	shl.b32 	%r156, %r14, 10;
	or.b32  	%r157, %r156, %r5;
	mul.wide.u32 	%rd11, %r157, 4;
	add.s64 	%rd12, %rd2, %rd11;
	ld.global.f32 	%f83, [%rd12];
	shl.b32 	%r158, %r13, 7;
	add.s32 	%r159, %r6, %r158;
	st.shared.f32 	[%r159], %f83;
$L__BB5_10:
	setp.lt.s32 	%p4, %r7, 1024;
	@%p4 bra 	$L__BB5_12;
	shl.b32 	%r160, %r13, 7;
	add.s32 	%r161, %r8, %r160;
	mov.b32 	%r162, 0;
	st.shared.u32 	[%r161], %r162;
	bra.uni 	$L__BB5_13;
$L__BB5_12:
	shl.b32 	%r163, %r13, 10;
	add.s32 	%r164, %r163, %r7;
	mul.wide.s32 	%rd13, %r164, 4;
	add.s64 	%rd14, %rd1, %rd13;
	ld.global.f32 	%f84, [%rd14];
	shl.b32 	%r165, %r13, 7;
	add.s32 	%r166, %r8, %r165;
	st.shared.f32 	[%r166], %f84;
$L__BB5_13:
	add.s32 	%r167, %r10, 128;
	shr.u32 	%r15, %r167, 5;
	add.s32 	%r16, %r15, %r4;
	setp.lt.u32 	%p5, %r16, 1024;
	@%p5 bra 	$L__BB5_15;
	shl.b32 	%r168, %r15, 7;
	add.s32 	%r169, %r6, %r168;
	mov.b32 	%r170, 0;
	st.shared.u32 	[%r169], %r170;
	bra.uni 	$L__BB5_16;
$L__BB5_15:
	shl.b32 	%r171, %r16, 10;
	or.b32  	%r172, %r171, %r5;
	mul.wide.u32 	%rd15, %r172, 4;
	add.s64 	%rd16, %rd2, %rd15;
	ld.global.f32 	%f85, [%rd16];
	shl.b32 	%r173, %r15, 7;
	add.s32 	%r174, %r6, %r173;
	st.shared.f32 	[%r174], %f85;
$L__BB5_16:
	setp.lt.s32 	%p6, %r7, 1024;
	@%p6 bra 	$L__BB5_18;
	shl.b32 	%r175, %r15, 7;
	add.s32 	%r176, %r8, %r175;
	mov.b32 	%r177, 0;
	st.shared.u32 	[%r176], %r177;
	bra.uni 	$L__BB5_19;
$L__BB5_18:
	shl.b32 	%r178, %r15, 10;
	add.s32 	%r179, %r178, %r7;
	mul.wide.s32 	%rd17, %r179, 4;
	add.s64 	%rd18, %rd1, %rd17;
	ld.global.f32 	%f86, [%rd18];
	shl.b32 	%r180, %r15, 7;
	add.s32 	%r181, %r8, %r180;
	st.shared.f32 	[%r181], %f86;
$L__BB5_19:
	add.s32 	%r182, %r10, 192;
	shr.u32 	%r17, %r182, 5;
	add.s32 	%r18, %r17, %r4;
	setp.lt.u32 	%p7, %r18, 1024;
	@%p7 bra 	$L__BB5_21;
	shl.b32 	%r183, %r17, 7;
	add.s32 	%r184, %r6, %r183;
	mov.b32 	%r185, 0;
	st.shared.u32 	[%r184], %r185;
	bra.uni 	$L__BB5_22;
$L__BB5_21:
	shl.b32 	%r186, %r18, 10;
	or.b32  	%r187, %r186, %r5;
	mul.wide.u32 	%rd19, %r187, 4;
	add.s64 	%rd20, %rd2, %rd19;
	ld.global.f32 	%f87, [%rd20];
	shl.b32 	%r188, %r17, 7;
	add.s32 	%r189, %r6, %r188;
	st.shared.f32 	[%r189], %f87;
$L__BB5_22:
	setp.lt.s32 	%p8, %r7, 1024;
	@%p8 bra 	$L__BB5_24;
	shl.b32 	%r190, %r17, 7;
	add.s32 	%r191, %r8, %r190;
	mov.b32 	%r192, 0;
	st.shared.u32 	[%r191], %r192;
	bra.uni 	$L__BB5_25;
$L__BB5_24:
	shl.b32 	%r193, %r17, 10;
	add.s32 	%r194, %r193, %r7;
	mul.wide.s32 	%rd21, %r194, 4;
	add.s64 	%rd22, %rd1, %rd21;
	ld.global.f32 	%f88, [%rd22];
	shl.b32 	%r195, %r17, 7;
	add.s32 	%r196, %r8, %r195;
	st.shared.f32 	[%r196], %f88;
$L__BB5_25:
	add.s32 	%r367, %r367, 4;
	setp.ne.s32 	%p9, %r367, 16;
	@%p9 bra 	$L__BB5_1;
	bar.sync 	0;
	shl.b32 	%r20, %r2, 2;
	add.s32 	%r198, %r3, 64;
	shr.u32 	%r21, %r198, 5;
	shl.b32 	%r199, %r21, 7;
	shl.b32 	%r200, %r5, 2;
	or.b32  	%r201, %r199, %r200;
	add.s32 	%r22, %r136, %r201;
	add.s32 	%r23, %r135, %r201;
	add.s32 	%r204, %r3, 128;
	shr.u32 	%r24, %r204, 5;
	shl.b32 	%r205, %r24, 7;
	or.b32  	%r206, %r205, %r200;
	add.s32 	%r25, %r136, %r206;
	add.s32 	%r26, %r135, %r206;
	add.s32 	%r207, %r3, 192;
	shr.u32 	%r27, %r207, 5;
	shl.b32 	%r208, %r27, 7;
	or.b32  	%r209, %r208, %r200;
	add.s32 	%r28, %r136, %r209;
	add.s32 	%r29, %r135, %r209;
	shr.u32 	%r30, %r3, 5;
	shl.b32 	%r210, %r30, 7;
	or.b32  	%r211, %r210, %r200;
	add.s32 	%r31, %r136, %r211;
	add.s32 	%r32, %r135, %r211;
	mov.b32 	%r368, 1;
	mov.f32 	%f178, 0f00000000;
	mov.f32 	%f179, %f178;
	mov.f32 	%f180, %f178;
	mov.f32 	%f181, %f178;
	mov.f32 	%f182, %f178;
	mov.f32 	%f183, %f178;
	mov.f32 	%f184, %f178;
	mov.f32 	%f185, %f178;
	mov.f32 	%f186, %f178;
	mov.f32 	%f187, %f178;
	mov.f32 	%f188, %f178;
	mov.f32 	%f189, %f178;
	mov.f32 	%f190, %f178;
	mov.f32 	%f191, %f178;
	mov.f32 	%f192, %f178;
	mov.f32 	%f193, %f178;
$L__BB5_27:
	add.s32 	%r377, %r24, %r4;
	add.s32 	%r373, %r27, %r4;
	add.s32 	%r381, %r21, %r4;
	add.s32 	%r371, %r30, %r4;
	shl.b32 	%r213, %r368, 5;
	shl.b32 	%r214, %r368, 12;
	and.b32  	%r385, %r214, 4096;
	shl.b32 	%r215, %r368, 15;
	shl.b32 	%r216, %r21, 10;
	mov.u32 	%r217, %ctaid.x;
	shl.b32 	%r218, %r217, 5;
	add.s32 	%r219, %r216, %r218;
	or.b32  	%r220, %r219, %r5;
	add.s32 	%r384, %r220, %r215;
	add.s32 	%r383, %r21, %r213;
	mov.u32 	%r221, %ctaid.y;
	shl.b32 	%r222, %r221, 15;
	add.s32 	%r223, %r222, %r216;
	or.b32  	%r224, %r223, %r5;
	add.s32 	%r382, %r224, %r213;
	shl.b32 	%r225, %r24, 10;
	add.s32 	%r226, %r225, %r218;
	or.b32  	%r227, %r226, %r5;
	add.s32 	%r380, %r227, %r215;
	add.s32 	%r379, %r24, %r213;
	add.s32 	%r228, %r222, %r225;
	or.b32  	%r229, %r228, %r5;
	add.s32 	%r378, %r229, %r213;
	shl.b32 	%r230, %r27, 10;
	add.s32 	%r231, %r230, %r218;
	or.b32  	%r232, %r231, %r5;
	add.s32 	%r376, %r232, %r215;
	add.s32 	%r375, %r27, %r213;
	add.s32 	%r233, %r222, %r230;
	or.b32  	%r234, %r233, %r5;
	add.s32 	%r374, %r234, %r213;
	shl.b32 	%r235, %r30, 10;
	add.s32 	%r236, %r222, %r235;
	or.b32  	%r237, %r236, %r5;
	add.s32 	%r372, %r237, %r213;
	add.s32 	%r238, %r235, %r218;
	or.b32  	%r239, %r238, %r5;
	add.s32 	%r370, %r239, %r215;
	add.s32 	%r369, %r30, %r213;
	mov.b32 	%r386, 0;
$L__BB5_28:
	setp.gt.u32 	%p10, %r371, 1023;
	@%p10 bra 	$L__BB5_30;
	mul.wide.u32 	%rd23, %r372, 4;
	add.s64 	%rd24, %rd2, %rd23;
	ld.global.f32 	%f90, [%rd24];
	add.s32 	%r242, %r32, %r385;
	st.shared.f32 	[%r242], %f90;
	bra.uni 	$L__BB5_31;
$L__BB5_30:
	add.s32 	%r240, %r32, %r385;
	mov.b32 	%r241, 0;
	st.shared.u32 	[%r240], %r241;
$L__BB5_31:
	setp.gt.s32 	%p11, %r7, 1023;
	setp.gt.u32 	%p12, %r369, 1023;
	or.pred  	%p13, %p12, %p11;
	@%p13 bra 	$L__BB5_33;
	mul.wide.s32 	%rd25, %r370, 4;
	add.s64 	%rd26, %rd1, %rd25;
	ld.global.f32 	%f91, [%rd26];
	add.s32 	%r245, %r31, %r385;
	st.shared.f32 	[%r245], %f91;
	bra.uni 	$L__BB5_34;
$L__BB5_33:
	add.s32 	%r243, %r31, %r385;
	mov.b32 	%r244, 0;
	st.shared.u32 	[%r243], %r244;
$L__BB5_34:
	setp.lt.u32 	%p14, %r381, 1024;
	@%p14 bra 	$L__BB5_36;
	add.s32 	%r246, %r23, %r385;
	mov.b32 	%r247, 0;
	st.shared.u32 	[%r246], %r247;
	bra.uni 	$L__BB5_37;
$L__BB5_36:
	mul.wide.u32 	%rd27, %r382, 4;
	add.s64 	%rd28, %rd2, %rd27;
	ld.global.f32 	%f92, [%rd28];
	add.s32 	%r248, %r23, %r385;
	st.shared.f32 	[%r248], %f92;
$L__BB5_37:
	setp.lt.s32 	%p15, %r7, 1024;
	setp.lt.u32 	%p16, %r383, 1024;
	and.pred  	%p17, %p16, %p15;
	@%p17 bra 	$L__BB5_39;
	add.s32 	%r249, %r22, %r385;
	mov.b32 	%r250, 0;
	st.shared.u32 	[%r249], %r250;
	bra.uni 	$L__BB5_40;
$L__BB5_39:
	mul.wide.s32 	%rd29, %r384, 4;
	add.s64 	%rd30, %rd1, %rd29;
	ld.global.f32 	%f93, [%rd30];
	add.s32 	%r251, %r22, %r385;
	st.shared.f32 	[%r251], %f93;
$L__BB5_40:
	setp.lt.u32 	%p18, %r377, 1024;
	@%p18 bra 	$L__BB5_42;
	add.s32 	%r252, %r26, %r385;
	mov.b32 	%r253, 0;
	st.shared.u32 	[%r252], %r253;
	bra.uni 	$L__BB5_43;
$L__BB5_42:
	mul.wide.u32 	%rd31, %r378, 4;
	add.s64 	%rd32, %rd2, %rd31;
	ld.global.f32 	%f94, [%rd32];
	add.s32 	%r254, %r26, %r385;
	st.shared.f32 	[%r254], %f94;
$L__BB5_43:
	setp.lt.u32 	%p20, %r379, 1024;
	and.pred  	%p21, %p20, %p15;
	@%p21 bra 	$L__BB5_45;
	add.s32 	%r255, %r25, %r385;
	mov.b32 	%r256, 0;
	st.shared.u32 	[%r255], %r256;
	bra.uni 	$L__BB5_46;
$L__BB5_45:
	mul.wide.s32 	%rd33, %r380, 4;
	add.s64 	%rd34, %rd1, %rd33;
	ld.global.f32 	%f95, [%rd34];
	add.s32 	%r257, %r25, %r385;
	st.shared.f32 	[%r257], %f95;
$L__BB5_46:
	setp.lt.u32 	%p22, %r373, 1024;
	@%p22 bra 	$L__BB5_48;
	add.s32 	%r258, %r29, %r385;
	mov.b32 	%r259, 0;
	st.shared.u32 	[%r258], %r259;
	bra.uni 	$L__BB5_49;
$L__BB5_48:
	mul.wide.u32 	%rd35, %r374, 4;
	add.s64 	%rd36, %rd2, %rd35;
	ld.global.f32 	%f96, [%rd36];
	add.s32 	%r260, %r29, %r385;
	st.shared.f32 	[%r260], %f96;
$L__BB5_49:
	setp.lt.u32 	%p24, %r375, 1024;
	and.pred  	%p25, %p24, %p15;
	@%p25 bra 	$L__BB5_51;
	add.s32 	%r261, %r28, %r385;
	mov.b32 	%r262, 0;
	st.shared.u32 	[%r261], %r262;
	bra.uni 	$L__BB5_52;
$L__BB5_51:
	mul.wide.s32 	%rd37, %r376, 4;
	add.s64 	%rd38, %rd1, %rd37;
	ld.global.f32 	%f97, [%rd38];
	add.s32 	%r263, %r28, %r385;
	st.shared.f32 	[%r263], %f97;
$L__BB5_52:
	add.s32 	%r386, %r386, 4;
	add.s32 	%r385, %r385, 1024;
	add.s32 	%r384, %r384, 8192;
	add.s32 	%r383, %r383, 8;
	add.s32 	%r382, %r382, 8192;
	add.s32 	%r381, %r381, 8;
	add.s32 	%r380, %r380, 8192;
	add.s32 	%r379, %r379, 8;
	add.s32 	%r378, %r378, 8192;
	add.s32 	%r377, %r377, 8;
	add.s32 	%r376, %r376, 8192;
	add.s32 	%r375, %r375, 8;
	add.s32 	%r374, %r374, 8192;
	add.s32 	%r373, %r373, 8;
	add.s32 	%r372, %r372, 8192;
	add.s32 	%r371, %r371, 8;
	add.s32 	%r370, %r370, 8192;
	add.s32 	%r369, %r369, 8;
	setp.ne.s32 	%p26, %r386, 16;
	@%p26 bra 	$L__BB5_28;
	shl.b32 	%r265, %r368, 12;
	not.b32 	%r266, %r265;
	and.b32  	%r267, %r266, 4096;
	mov.u32 	%r268, _ZZ26kernel_reg_double_bufferedPKfS0_PfE2as;
	add.s32 	%r87, %r268, %r267;
	mov.u32 	%r269, _ZZ26kernel_reg_double_bufferedPKfS0_PfE2bs;
	add.s32 	%r88, %r269, %r267;
	mov.b32 	%r387, 0;
$L__BB5_54:
	shl.b32 	%r270, %r387, 2;
	add.s32 	%r271, %r87, %r270;
	shl.b32 	%r90, %r1, 2;
	shl.b32 	%r272, %r1, 9;
	add.s32 	%r273, %r271, %r272;
	ld.shared.f32 	%f98, [%r273];
	ld.shared.f32 	%f99, [%r273+128];
	ld.shared.f32 	%f100, [%r273+256];
	ld.shared.f32 	%f101, [%r273+384];
	shl.b32 	%r274, %r387, 7;
	add.s32 	%r275, %r88, %r274;
	shl.b32 	%r276, %r20, 2;
	add.s32 	%r277, %r275, %r276;
	ld.shared.f32 	%f102, [%r277];
	ld.shared.f32 	%f103, [%r277+4];
	ld.shared.f32 	%f104, [%r277+8];
	ld.shared.f32 	%f105, [%r277+12];
	fma.rn.f32 	%f106, %f98, %f102, %f178;
	fma.rn.f32 	%f107, %f98, %f103, %f179;
	fma.rn.f32 	%f108, %f98, %f104, %f180;
	fma.rn.f32 	%f109, %f98, %f105, %f181;
	fma.rn.f32 	%f110, %f99, %f102, %f182;
	fma.rn.f32 	%f111, %f99, %f103, %f183;
	fma.rn.f32 	%f112, %f99, %f104, %f184;
	fma.rn.f32 	%f113, %f99, %f105, %f185;
	fma.rn.f32 	%f114, %f100, %f102, %f186;
	fma.rn.f32 	%f115, %f100, %f103, %f187;
	fma.rn.f32 	%f116, %f100, %f104, %f188;
	fma.rn.f32 	%f117, %f100, %f105, %f189;
	fma.rn.f32 	%f118, %f101, %f102, %f190;
	fma.rn.f32 	%f119, %f101, %f103, %f191;
	fma.rn.f32 	%f120, %f101, %f104, %f192;
	fma.rn.f32 	%f121, %f101, %f105, %f193;
	ld.shared.f32 	%f122, [%r273+4];
	ld.shared.f32 	%f123, [%r273+132];
	ld.shared.f32 	%f124, [%r273+260];
	ld.shared.f32 	%f125, [%r273+388];
	ld.shared.f32 	%f126, [%r277+128];
	ld.shared.f32 	%f127, [%r277+132];
	ld.shared.f32 	%f128, [%r277+136];
	ld.shared.f32 	%f129, [%r277+140];
	fma.rn.f32 	%f178, %f122, %f126, %f106;
	fma.rn.f32 	%f179, %f122, %f127, %f107;
	fma.rn.f32 	%f180, %f122, %f128, %f108;
	fma.rn.f32 	%f181, %f122, %f129, %f109;
	fma.rn.f32 	%f182, %f123, %f126, %f110;
	fma.rn.f32 	%f183, %f123, %f127, %f111;
	fma.rn.f32 	%f184, %f123, %f128, %f112;
	fma.rn.f32 	%f185, %f123, %f129, %f113;
	fma.rn.f32 	%f186, %f124, %f126, %f114;
	fma.rn.f32 	%f187, %f124, %f127, %f115;
	fma.rn.f32 	%f188, %f124, %f128, %f116;
	fma.rn.f32 	%f189, %f124, %f129, %f117;
	fma.rn.f32 	%f190, %f125, %f126, %f118;
	fma.rn.f32 	%f191, %f125, %f127, %f119;
	fma.rn.f32 	%f192, %f125, %f128, %f120;
	fma.rn.f32 	%f193, %f125, %f129, %f121;
	add.s32 	%r387, %r387, 2;
	setp.ne.s32 	%p27, %r387, 32;
	@%p27 bra 	$L__BB5_54;
	bar.sync 	0;
	add.s32 	%r368, %r368, 1;
	setp.ne.s32 	%p28, %r368, 32;
	@%p28 bra 	$L__BB5_27;
	shl.b32 	%r279, %r2, 4;
	mov.u32 	%r280, _ZZ26kernel_reg_double_bufferedPKfS0_PfE2bs;
	add.s32 	%r93, %r280, %r279;
	mov.u32 	%r282, _ZZ26kernel_reg_double_bufferedPKfS0_PfE2as;
	add.s32 	%r283, %r272, %r282;
	add.s32 	%r388, %r283, 4484;
	mov.b32 	%r389, 4236;
$L__BB5_57:
	ld.shared.f32 	%f130, [%r388+-388];
	ld.shared.f32 	%f131, [%r388+-260];
	ld.shared.f32 	%f132, [%r388+-132];
	ld.shared.f32 	%f133, [%r388+-4];
	add.s32 	%r284, %r93, %r389;
	ld.shared.f32 	%f134, [%r284+-140];
	ld.shared.f32 	%f135, [%r284+-136];
	ld.shared.f32 	%f136, [%r284+-132];
	ld.shared.f32 	%f137, [%r284+-128];
	fma.rn.f32 	%f138, %f130, %f134, %f178;
	fma.rn.f32 	%f139, %f130, %f135, %f179;
	fma.rn.f32 	%f140, %f130, %f136, %f180;
	fma.rn.f32 	%f141, %f130, %f137, %f181;
	fma.rn.f32 	%f142, %f131, %f134, %f182;
	fma.rn.f32 	%f143, %f131, %f135, %f183;
	fma.rn.f32 	%f144, %f131, %f136, %f184;
	fma.rn.f32 	%f145, %f131, %f137, %f185;
	fma.rn.f32 	%f146, %f132, %f134, %f186;
	fma.rn.f32 	%f147, %f132, %f135, %f187;
	fma.rn.f32 	%f148, %f132, %f136, %f188;
	fma.rn.f32 	%f149, %f132, %f137, %f189;
	fma.rn.f32 	%f150, %f133, %f134, %f190;
	fma.rn.f32 	%f151, %f133, %f135, %f191;
	fma.rn.f32 	%f152, %f133, %f136, %f192;
	fma.rn.f32 	%f153, %f133, %f137, %f193;
	ld.shared.f32 	%f154, [%r388+-384];
	ld.shared.f32 	%f155, [%r388+-256];
	ld.shared.f32 	%f156, [%r388+-128];
	ld.shared.f32 	%f157, [%r388];
	ld.shared.f32 	%f158, [%r284+-12];
	ld.shared.f32 	%f159, [%r284+-8];
	ld.shared.f32 	%f160, [%r284+-4];
	ld.shared.f32 	%f161, [%r284];
	fma.rn.f32 	%f178, %f154, %f158, %f138;
	fma.rn.f32 	%f179, %f154, %f159, %f139;
	fma.rn.f32 	%f180, %f154, %f160, %f140;
	fma.rn.f32 	%f181, %f154, %f161, %f141;
	fma.rn.f32 	%f182, %f155, %f158, %f142;
	fma.rn.f32 	%f183, %f155, %f159, %f143;
	fma.rn.f32 	%f184, %f155, %f160, %f144;
	fma.rn.f32 	%f185, %f155, %f161, %f145;
	fma.rn.f32 	%f186, %f156, %f158, %f146;
	fma.rn.f32 	%f187, %f156, %f159, %f147;
	fma.rn.f32 	%f188, %f156, %f160, %f148;
	fma.rn.f32 	%f189, %f156, %f161, %f149;
	fma.rn.f32 	%f190, %f157, %f158, %f150;
	fma.rn.f32 	%f191, %f157, %f159, %f151;
	fma.rn.f32 	%f192, %f157, %f160, %f152;
	fma.rn.f32 	%f193, %f157, %f161, %f153;
	add.s32 	%r389, %r389, 256;
	add.s32 	%r388, %r388, 8;
	setp.ne.s32 	%p29, %r389, 8332;
	@%p29 bra 	$L__BB5_57;
	setp.gt.s32 	%p30, %r7, 1023;
	shl.b32 	%r285, %r90, 7;
	mov.u32 	%r286, _ZZ26kernel_reg_double_bufferedPKfS0_PfE2cs;
	add.s32 	%r287, %r286, %r285;
	add.s32 	%r289, %r287, %r276;
	st.shared.f32 	[%r289], %f178;
	st.shared.f32 	[%r289+4], %f179;
	st.shared.f32 	[%r289+8], %f180;
	st.shared.f32 	[%r289+12], %f181;
	st.shared.f32 	[%r289+128], %f182;
	st.shared.f32 	[%r289+132], %f183;
	st.shared.f32 	[%r289+136], %f184;
	st.shared.f32 	[%r289+140], %f185;
	st.shared.f32 	[%r289+256], %f186;
	st.shared.f32 	[%r289+260], %f187;
	st.shared.f32 	[%r289+264], %f188;
	st.shared.f32 	[%r289+268], %f189;
	st.shared.f32 	[%r289+384], %f190;
	st.shared.f32 	[%r289+388], %f191;
	st.shared.f32 	[%r289+392], %f192;
	st.shared.f32 	[%r289+396], %f193;
	bar.sync 	0;
	shl.b32 	%r290, %r5, 2;
	add.s32 	%r99, %r286, %r290;
	add.s32 	%r100, %r30, %r4;
	setp.gt.u32 	%p31, %r100, 1023;
	or.pred  	%p32, %p31, %p30;
	@%p32 bra 	$L__BB5_60;
	shl.b32 	%r291, %r30, 7;
	add.s32 	%r292, %r99, %r291;
	ld.shared.f32 	%f162, [%r292];
	shl.b32 	%r293, %r100, 10;
	add.s32 	%r294, %r293, %r7;
	mul.wide.s32 	%rd39, %r294, 4;
	add.s64 	%rd40, %rd3, %rd39;
	st.global.f32 	[%rd40], %f162;
$L__BB5_60:
	setp.gt.s32 	%p33, %r7, 1023;
	add.s32 	%r101, %r21, %r4;
	setp.gt.u32 	%p34, %r101, 1023;
	or.pred  	%p35, %p34, %p33;
	@%p35 bra 	$L__BB5_62;
	shl.b32 	%r295, %r21, 7;
	add.s32 	%r296, %r99, %r295;
	ld.shared.f32 	%f163, [%r296];
	shl.b32 	%r297, %r101, 10;
	add.s32 	%r298, %r297, %r7;
	mul.wide.s32 	%rd41, %r298, 4;
	add.s64 	%rd42, %rd3, %rd41;
	st.global.f32 	[%rd42], %f163;
$L__BB5_62:
	setp.gt.s32 	%p36, %r7, 1023;
	add.s32 	%r102, %r24, %r4;
	setp.gt.u32 	%p37, %r102, 1023;
	or.pred  	%p38, %p37, %p36;
	@%p38 bra 	$L__BB5_64;
	shl.b32 	%r299, %r24, 7;
	add.s32 	%r300, %r99, %r299;
	ld.shared.f32 	%f164, [%r300];
	shl.b32 	%r301, %r102, 10;
	add.s32 	%r302, %r301, %r7;
	mul.wide.s32 	%rd43, %r302, 4;
	add.s64 	%rd44, %rd3, %rd43;
	st.global.f32 	[%rd44], %f164;
$L__BB5_64:
	setp.gt.s32 	%p39, %r7, 1023;
	add.s32 	%r103, %r27, %r4;
	setp.gt.u32 	%p40, %r103, 1023;
	or.pred  	%p41, %p40, %p39;
	@%p41 bra 	$L__BB5_66;
	shl.b32 	%r303, %r27, 7;
	add.s32 	%r304, %r99, %r303;
	ld.shared.f32 	%f165, [%r304];
	shl.b32 	%r305, %r103, 10;
	add.s32 	%r306, %r305, %r7;
	mul.wide.s32 	%rd45, %r306, 4;
	add.s64 	%rd46, %rd3, %rd45;
	st.global.f32 	[%rd46], %f165;
$L__BB5_66:
	setp.gt.s32 	%p42, %r7, 1023;
	add.s32 	%r307, %r3, 256;
	shr.u32 	%r104, %r307, 5;
	add.s32 	%r105, %r104, %r4;
	setp.gt.u32 	%p43, %r105, 1023;
	or.pred  	%p44, %p43, %p42;
	@%p44 bra 	$L__BB5_68;
	shl.b32 	%r308, %r104, 7;
	add.s32 	%r309, %r99, %r308;
	ld.shared.f32 	%f166, [%r309];
	shl.b32 	%r310, %r105, 10;
	add.s32 	%r311, %r310, %r7;
	mul.wide.s32 	%rd47, %r311, 4;
	add.s64 	%rd48, %rd3, %rd47;
	st.global.f32 	[%rd48], %f166;
$L__BB5_68:
	setp.gt.s32 	%p45, %r7, 1023;
	add.s32 	%r312, %r3, 320;
	shr.u32 	%r106, %r312, 5;
	add.s32 	%r107, %r106, %r4;
	setp.gt.u32 	%p46, %r107, 1023;
	or.pred  	%p47, %p46, %p45;
	@%p47 bra 	$L__BB5_70;
	shl.b32 	%r313, %r106, 7;
	add.s32 	%r314, %r99, %r313;
	ld.shared.f32 	%f167, [%r314];
	shl.b32 	%r315, %r107, 10;
	add.s32 	%r316, %r315, %r7;
	mul.wide.s32 	%rd49, %r316, 4;
	add.s64 	%rd50, %rd3, %rd49;
	st.global.f32 	[%rd50], %f167;
$L__BB5_70:
	setp.gt.s32 	%p48, %r7, 1023;
	add.s32 	%r317, %r3, 384;
	shr.u32 	%r108, %r317, 5;
	add.s32 	%r109, %r108, %r4;
	setp.gt.u32 	%p49, %r109, 1023;
	or.pred  	%p50, %p49, %p48;
	@%p50 bra 	$L__BB5_72;
	shl.b32 	%r318, %r108, 7;
	add.s32 	%r319, %r99, %r318;
	ld.shared.f32 	%f168, [%r319];
	shl.b32 	%r320, %r109, 10;
	add.s32 	%r321, %r320, %r7;
	mul.wide.s32 	%rd51, %r321, 4;
	add.s64 	%rd52, %rd3, %rd51;
	st.global.f32 	[%rd52], %f168;
$L__BB5_72:
	setp.gt.s32 	%p51, %r7, 1023;
	add.s32 	%r322, %r3, 448;
	shr.u32 	%r110, %r322, 5;
	add.s32 	%r111, %r110, %r4;
	setp.gt.u32 	%p52, %r111, 1023;
	or.pred  	%p53, %p52, %p51;
	@%p53 bra 	$L__BB5_74;
	shl.b32 	%r323, %r110, 7;
	add.s32 	%r324, %r99, %r323;
	ld.shared.f32 	%f169, [%r324];
	shl.b32 	%r325, %r111, 10;
	add.s32 	%r326, %r325, %r7;
	mul.wide.s32 	%rd53, %r326, 4;
	add.s64 	%rd54, %rd3, %rd53;
	st.global.f32 	[%rd54], %f169;
$L__BB5_74:
	setp.gt.s32 	%p54, %r7, 1023;
	add.s32 	%r327, %r3, 512;
	shr.u32 	%r112, %r327, 5;
	add.s32 	%r113, %r112, %r4;
	setp.gt.u32 	%p55, %r113, 1023;
	or.pred  	%p56, %p55, %p54;
	@%p56 bra 	$L__BB5_76;
	shl.b32 	%r328, %r112, 7;
	add.s32 	%r329, %r99, %r328;
	ld.shared.f32 	%f170, [%r329];
	shl.b32 	%r330, %r113, 10;
	add.s32 	%r331, %r330, %r7;
	mul.wide.s32 	%rd55, %r331, 4;
	add.s64 	%rd56, %rd3, %rd55;
	st.global.f32 	[%rd56], %f170;
$L__BB5_76:
	setp.gt.s32 	%p57, %r7, 1023;
	add.s32 	%r332, %r3, 576;
	shr.u32 	%r114, %r332, 5;
	add.s32 	%r115, %r114, %r4;
	setp.gt.u32 	%p58, %r115, 1023;
	or.pred  	%p59, %p58, %p57;
	@%p59 bra 	$L__BB5_78;
	shl.b32 	%r333, %r114, 7;
	add.s32 	%r334, %r99, %r333;
	ld.shared.f32 	%f171, [%r334];
	shl.b32 	%r335, %r115, 10;
	add.s32 	%r336, %r335, %r7;
	mul.wide.s32 	%rd57, %r336, 4;
	add.s64 	%rd58, %rd3, %rd57;
	st.global.f32 	[%rd58], %f171;
$L__BB5_78:
	setp.gt.s32 	%p60, %r7, 1023;
	add.s32 	%r337, %r3, 640;
	shr.u32 	%r116, %r337, 5;
	add.s32 	%r117, %r116, %r4;
	setp.gt.u32 	%p61, %r117, 1023;
	or.pred  	%p62, %p61, %p60;
	@%p62 bra 	$L__BB5_80;
	shl.b32 	%r338, %r116, 7;
	add.s32 	%r339, %r99, %r338;
	ld.shared.f32 	%f172, [%r339];
	shl.b32 	%r340, %r117, 10;
	add.s32 	%r341, %r340, %r7;
	mul.wide.s32 	%rd59, %r341, 4;
	add.s64 	%rd60, %rd3, %rd59;
	st.global.f32 	[%rd60], %f172;
$L__BB5_80:
	setp.gt.s32 	%p63, %r7, 1023;
	add.s32 	%r342, %r3, 704;
	shr.u32 	%r118, %r342, 5;
	add.s32 	%r119, %r118, %r4;
	setp.gt.u32 	%p64, %r119, 1023;
	or.pred  	%p65, %p64, %p63;
	@%p65 bra 	$L__BB5_82;
	shl.b32 	%r343, %r118, 7;
	add.s32 	%r344, %r99, %r343;
	ld.shared.f32 	%f173, [%r344];
	shl.b32 	%r345, %r119, 10;
	add.s32 	%r346, %r345, %r7;
	mul.wide.s32 	%rd61, %r346, 4;
	add.s64 	%rd62, %rd3, %rd61;
	st.global.f32 	[%rd62], %f173;
$L__BB5_82:
	setp.gt.s32 	%p66, %r7, 1023;
	add.s32 	%r347, %r3, 768;
	shr.u32 	%r120, %r347, 5;
	add.s32 	%r121, %r120, %r4;
	setp.gt.u32 	%p67, %r121, 1023;
	or.pred  	%p68, %p67, %p66;
	@%p68 bra 	$L__BB5_84;
	shl.b32 	%r348, %r120, 7;
	add.s32 	%r349, %r99, %r348;
	ld.shared.f32 	%f174, [%r349];
	shl.b32 	%r350, %r121, 10;
	add.s32 	%r351, %r350, %r7;
	mul.wide.s32 	%rd63, %r351, 4;
	add.s64 	%rd64, %rd3, %rd63;
	st.global.f32 	[%rd64], %f174;
$L__BB5_84:
	setp.gt.s32 	%p69, %r7, 1023;
	add.s32 	%r352, %r3, 832;
	shr.u32 	%r122, %r352, 5;
	add.s32 	%r123, %r122, %r4;
	setp.gt.u32 	%p70, %r123, 1023;
	or.pred  	%p71, %p70, %p69;
	@%p71 bra 	$L__BB5_86;
	shl.b32 	%r353, %r122, 7;
	add.s32 	%r354, %r99, %r353;
	ld.shared.f32 	%f175, [%r354];
	shl.b32 	%r355, %r123, 10;
	add.s32 	%r356, %r355, %r7;
	mul.wide.s32 	%rd65, %r356, 4;
	add.s64 	%rd66, %rd3, %rd65;
	st.global.f32 	[%rd66], %f175;
$L__BB5_86:
	setp.gt.s32 	%p72, %r7, 1023;
	add.s32 	%r357, %r3, 896;
	shr.u32 	%r124, %r357, 5;
	add.s32 	%r125, %r124, %r4;
	setp.gt.u32 	%p73, %r125, 1023;
	or.pred  	%p74, %p73, %p72;
	@%p74 bra 	$L__BB5_88;
	shl.b32 	%r358, %r124, 7;
	add.s32 	%r359, %r99, %r358;
	ld.shared.f32 	%f176, [%r359];
	shl.b32 	%r360, %r125, 10;
	add.s32 	%r361, %r360, %r7;
	mul.wide.s32 	%rd67, %r361, 4;
	add.s64 	%rd68, %rd3, %rd67;
	st.global.f32 	[%rd68], %f176;
$L__BB5_88:
	setp.gt.s32 	%p75, %r7, 1023;
	add.s32 	%r362, %r3, 960;
	shr.u32 	%r126, %r362, 5;
	add.s32 	%r127, %r126, %r4;
	setp.gt.u32 	%p76, %r127, 1023;
	or.pred  	%p77, %p76, %p75;
	@%p77 bra 	$L__BB5_90;
	shl.b32 	%r363, %r126, 7;
	add.s32 	%r364, %r99, %r363;
	ld.shared.f32 	%f177, [%r364];
	shl.b32 	%r365, %r127, 10;
	add.s32 	%r366, %r365, %r7;
	mul.wide.s32 	%rd69, %r366, 4;
	add.s64 	%rd70, %rd3, %rd69;
	st.global.f32 	[%rd70], %f177;
$L__BB5_90:
	ret;

}


// ===== COMPILED SASS (sm_100) =====

	.target	sm_100

	.elftype	@"ET_EXEC"


//--------------------- .note.nv.tkinfo           --------------------------
	.section	.note.nv.tkinfo,"",@"SHT_NOTE"
	.sectionflags	@"SHF_NOTE_NV_TKINFO"
	.tkinfo
        /*0018*/ 	.word	0x00000002
        /*0030*/ 	.string	""
        /*0030*/ 	.string	"ptxas"
        /*0030*/ 	.string	"Cuda compilation tools, release 13.0, V13.0.88"
        /*0030*/ 	.string	"Build cuda_13.0.r13.0/compiler.36424714_0"
        /*0030*/ 	.string	"-arch sm_100 -m 64 "



//--------------------- .note.nv.cuinfo           --------------------------
	.section	.note.nv.cuinfo,"",@"SHT_NOTE"
	.sectionflags	@"SHF_NOTE_NV_CUINFO"
        /*0018*/ 	.short	0x0002
        /*001a*/ 	.short	0x0064
        /*001c*/ 	.short	0x0082
	.zero		2


//--------------------- .nv.info                  --------------------------
	.section	.nv.info,"",@"SHT_CUDA_INFO"
	.align	4


	//----- nvinfo : EIATTR_REGCOUNT
	.align		4
        /*0000*/ 	.byte	0x04, 0x2f
        /*0002*/ 	.short	(.L_1 - .L_0)
	.align		4
.L_0:
        /*0004*/ 	.word	index@(_Z12kernel_naivePKfS0_Pf)
        /*0008*/ 	.word	0x0000001f


	//----- nvinfo : EIATTR_FRAME_SIZE
	.align		4
.L_1:
        /*000c*/ 	.byte	0x04, 0x11
        /*000e*/ 	.short	(.L_3 - .L_2)
	.align		4
.L_2:
        /*0010*/ 	.word	index@(_Z12kernel_naivePKfS0_Pf)
        /*0014*/ 	.word	0x00000000


	//----- nvinfo : EIATTR_REGCOUNT
	.align		4
.L_3:
        /*0018*/ 	.byte	0x04, 0x2f
        /*001a*/ 	.short	(.L_5 - .L_4)
	.align		4
.L_4:
        /*001c*/ 	.word	index@(_Z12kernel_tiledPKfS0_Pf)
        /*0020*/ 	.word	0x00000020


	//----- nvinfo : EIATTR_FRAME_SIZE
	.align		4
.L_5:
        /*0024*/ 	.byte	0x04, 0x11
        /*0026*/ 	.short	(.L_7 - .L_6)
	.align		4
.L_6:
        /*0028*/ 	.word	index@(_Z12kernel_tiledPKfS0_Pf)
        /*002c*/ 	.word	0x00000000


	//----- nvinfo : EIATTR_REGCOUNT
	.align		4
.L_7:
        /*0030*/ 	.byte	0x04, 0x2f
        /*0032*/ 	.short	(.L_9 - .L_8)
	.align		4
.L_8:
        /*0034*/ 	.word	index@(_Z28kernel_tiled_double_bufferedPKfS0_Pfi)
        /*0038*/ 	.word	0x00000020


	//----- nvinfo : EIATTR_FRAME_SIZE
	.align		4
.L_9:
        /*003c*/ 	.byte	0x04, 0x11
        /*003e*/ 	.short	(.L_11 - .L_10)
	.align		4
.L_10:
        /*0040*/ 	.word	index@(_Z28kernel_tiled_double_bufferedPKfS0_Pfi)
        /*0044*/ 	.word	0x00000000


	//----- nvinfo : EIATTR_REGCOUNT
	.align		4
.L_11:
        /*0048*/ 	.byte	0x04, 0x2f
        /*004a*/ 	.short	(.L_13 - .L_12)
	.align		4
.L_12:
        /*004c*/ 	.word	index@(_Z16kernel_reg_tiledPKfS0_Pf)
        /*0050*/ 	.word	0x00000030


	//----- nvinfo : EIATTR_FRAME_SIZE
	.align		4
.L_13:
        /*0054*/ 	.byte	0x04, 0x11
        /*0056*/ 	.short	(.L_15 - .L_14)
	.align		4
.L_14:
        /*0058*/ 	.word	index@(_Z16kernel_reg_tiledPKfS0_Pf)
        /*005c*/ 	.word	0x00000000


	//----- nvinfo : EIATTR_REGCOUNT
	.align		4
.L_15:
        /*0060*/ 	.byte	0x04, 0x2f
        /*0062*/ 	.short	(.L_17 - .L_16)
	.align		4
.L_16:
        /*0064*/ 	.word	index@(_Z20kernel_reg_coalescedPKfS0_Pf)
        /*0068*/ 	.word	0x00000040


	//----- nvinfo : EIATTR_FRAME_SIZE
	.align		4
.L_17:
        /*006c*/ 	.byte	0x04, 0x11
        /*006e*/ 	.short	(.L_19 - .L_18)
	.align		4
.L_18:
        /*0070*/ 	.word	index@(_Z20kernel_reg_coalescedPKfS0_Pf)
        /*0074*/ 	.word	0x00000000


	//----- nvinfo : EIATTR_REGCOUNT
	.align		4
.L_19:
        /*0078*/ 	.byte	0x04, 0x2f
        /*007a*/ 	.short	(.L_21 - .L_20)
	.align		4
.L_20:
        /*007c*/ 	.word	index@(_Z26kernel_reg_double_bufferedPKfS0_Pf)
        /*0080*/ 	.word	0x0000003e


	//----- nvinfo : EIATTR_FRAME_SIZE
	.align		4
.L_21:
        /*0084*/ 	.byte	0x04, 0x11
        /*0086*/ 	.short	(.L_23 - .L_22)
	.align		4
.L_22:
        /*0088*/ 	.word	index@(_Z26kernel_reg_double_bufferedPKfS0_Pf)
        /*008c*/ 	.word	0x00000000


	//----- nvinfo : EIATTR_MIN_STACK_SIZE
	.align		4
.L_23:
        /*0090*/ 	.byte	0x04, 0x12
        /*0092*/ 	.short	(.L_25 - .L_24)
	.align		4
.L_24:
        /*0094*/ 	.word	index@(_Z26kernel_reg_double_bufferedPKfS0_Pf)
        /*0098*/ 	.word	0x00000000


	//----- nvinfo : EIATTR_MIN_STACK_SIZE
	.align		4
.L_25:
        /*009c*/ 	.byte	0x04, 0x12
        /*009e*/ 	.short	(.L_27 - .L_26)
	.align		4
.L_26:
        /*00a0*/ 	.word	index@(_Z20kernel_reg_coalescedPKfS0_Pf)
        /*00a4*/ 	.word	0x00000000


	//----- nvinfo : EIATTR_MIN_STACK_SIZE
	.align		4
.L_27:
        /*00a8*/ 	.byte	0x04, 0x12
        /*00aa*/ 	.short	(.L_29 - .L_28)
	.align		4
.L_28:
        /*00ac*/ 	.word	index@(_Z16kernel_reg_tiledPKfS0_Pf)
        /*00b0*/ 	.word	0x00000000


	//----- nvinfo : EIATTR_MIN_STACK_SIZE
	.align		4
.L_29:
        /*00b4*/ 	.byte	0x04, 0x12
        /*00b6*/ 	.short	(.L_31 - .L_30)
	.align		4
.L_30:
        /*00b8*/ 	.word	index@(_Z28kernel_tiled_double_bufferedPKfS0_Pfi)
        /*00bc*/ 	.word	0x00000000


	//----- nvinfo : EIATTR_MIN_STACK_SIZE
	.align		4
.L_31:
        /*00c0*/ 	.byte	0x04, 0x12
        /*00c2*/ 	.short	(.L_33 - .L_32)
	.align		4
.L_32:
        /*00c4*/ 	.word	index@(_Z12kernel_tiledPKfS0_Pf)
        /*00c8*/ 	.word	0x00000000


	//----- nvinfo : EIATTR_MIN_STACK_SIZE
	.align		4
.L_33:
        /*00cc*/ 	.byte	0x04, 0x12
        /*00ce*/ 	.short	(.L_35 - .L_34)
	.align		4
.L_34:
        /*00d0*/ 	.word	index@(_Z12kernel_naivePKfS0_Pf)
        /*00d4*/ 	.word	0x00000000
.L_35:


//--------------------- .nv.compat                --------------------------
	.section	.nv.compat,"",@"SHT_CUDA_COMPAT_INFO"
	.align	4
        /*0000*/ 	.byte	0x02, 0x09, 0x00, 0x00, 0x02, 0x02, 0x01, 0x00, 0x02, 0x05, 0x05, 0x00, 0x03, 0x07, 0x01, 0x01
        /*0010*/ 	.byte	0x02, 0x03, 0x00, 0x00, 0x02, 0x06, 0x01, 0x00, 0x04, 0x0b, 0x08, 0x00, 0x09, 0x00, 0x00, 0x00
        /*0020*/ 	.byte	0x00, 0x00, 0x00, 0x00


//--------------------- .nv.info._Z26kernel_reg_double_bufferedPKfS0_Pf --------------------------
	.section	.nv.info._Z26kernel_reg_double_bufferedPKfS0_Pf,"",@"SHT_CUDA_INFO"
	.sectionflags	@""
	.align	4


	//----- nvinfo : EIATTR_CUDA_API_VERSION
	.align		4
        /*0000*/ 	.byte	0x04, 0x37
        /*0002*/ 	.short	(.L_37 - .L_36)
.L_36:
        /*0004*/ 	.word	0x00000082


	//----- nvinfo : EIATTR_KPARAM_INFO
	.align		4
.L_37:
        /*0008*/ 	.byte	0x04, 0x17
        /*000a*/ 	.short	(.L_39 - .L_38)
.L_38:
        /*000c*/ 	.word	0x00000000
        /*0010*/ 	.short	0x0002
        /*0012*/ 	.short	0x0010
        /*0014*/ 	.byte	0x00, 0xf5, 0x21, 0x00


	//----- nvinfo : EIATTR_KPARAM_INFO
	.align		4
.L_39:
        /*0018*/ 	.byte	0x04, 0x17
        /*001a*/ 	.short	(.L_41 - .L_40)
.L_40:
        /*001c*/ 	.word	0x00000000
        /*0020*/ 	.short	0x0001
        /*0022*/ 	.short	0x0008
        /*0024*/ 	.byte	0x00, 0xf5, 0x21, 0x00


	//----- nvinfo : EIATTR_KPARAM_INFO
	.align		4
.L_41:
        /*0028*/ 	.byte	0x04, 0x17
        /*002a*/ 	.short	(.L_43 - .L_42)
.L_42:
        /*002c*/ 	.word	0x00000000
        /*0030*/ 	.short	0x0000
        /*0032*/ 	.short	0x0000
        /*0034*/ 	.byte	0x00, 0xf5, 0x21, 0x00


	//----- nvinfo : EIATTR_SPARSE_MMA_MASK
	.align		4
.L_43:
        /*0038*/ 	.byte	0x03, 0x50
        /*003a*/ 	.short	0x0000


	//----- nvinfo : EIATTR_MAXREG_COUNT
	.align		4
        /*003c*/ 	.byte	0x03, 0x1b
        /*003e*/ 	.short	0x00ff


	//----- nvinfo : EIATTR_NUM_BARRIERS
	.align		4
        /*0040*/ 	.byte	0x02, 0x4c
        /*0042*/ 	.byte	0x01
	.zero		1


	//----- nvinfo : EIATTR_MERCURY_ISA_VERSION
	.align		4
        /*0044*/ 	.byte	0x03, 0x5f
        /*0046*/ 	.short	0x0101


	//----- nvinfo : EIATTR_VRC_CTA_INIT_COUNT
	.align		4
        /*0048*/ 	.byte	0x02, 0x4a
	.zero		1
	.zero		1


	//----- nvinfo : EIATTR_EXIT_INSTR_OFFSETS
	.align		4
        /*004c*/ 	.byte	0x04, 0x1c
        /*004e*/ 	.short	(.L_45 - .L_44)


	//   ....[0]....
.L_44:
        /*0050*/ 	.word	0x00003110


	//   ....[1]....
        /*0054*/ 	.word	0x00003180


	//----- nvinfo : EIATTR_CBANK_PARAM_SIZE
	.align		4
.L_45:
        /*0058*/ 	.byte	0x03, 0x19
        /*005a*/ 	.short	0x0018


	//----- nvinfo : EIATTR_PARAM_CBANK
	.align		4
        /*005c*/ 	.byte	0x04, 0x0a
        /*005e*/ 	.short	(.L_47 - .L_46)
	.align		4
.L_46:
        /*0060*/ 	.word	index@(.nv.constant0._Z26kernel_reg_double_bufferedPKfS0_Pf)
        /*0064*/ 	.short	0x0380
        /*0066*/ 	.short	0x0018


	//----- nvinfo : EIATTR_SW_WAR
	.align		4
.L_47:
        /*0068*/ 	.byte	0x04, 0x36
        /*006a*/ 	.short	(.L_49 - .L_48)
.L_48:
        /*006c*/ 	.word	0x00000008
.L_49:


//--------------------- .nv.info._Z20kernel_reg_coalescedPKfS0_Pf --------------------------
	.section	.nv.info._Z20kernel_reg_coalescedPKfS0_Pf,"",@"SHT_CUDA_INFO"
	.sectionflags	@""
	.align	4


	//----- nvinfo : EIATTR_CUDA_API_VERSION
	.align		4
        /*0000*/ 	.byte	0x04, 0x37
        /*0002*/ 	.short	(.L_51 - .L_50)
.L_50:
        /*0004*/ 	.word	0x00000082


	//----- nvinfo : EIATTR_KPARAM_INFO
	.align		4
.L_51:
        /*0008*/ 	.byte	0x04, 0x17
        /*000a*/ 	.short	(.L_53 - .L_52)
.L_52:
        /*000c*/ 	.word	0x00000000
        /*0010*/ 	.short	0x0002
        /*0012*/ 	.short	0x0010
        /*0014*/ 	.byte	0x00, 0xf5, 0x21, 0x00


	//----- nvinfo : EIATTR_KPARAM_INFO
	.align		4
.L_53:
        /*0018*/ 	.byte	0x04, 0x17
        /*001a*/ 	.short	(.L_55 - .L_54)
.L_54:
        /*001c*/ 	.word	0x00000000
        /*0020*/ 	.short	0x0001
        /*0022*/ 	.short	0x0008
        /*0024*/ 	.byte	0x00, 0xf5, 0x21, 0x00


	//----- nvinfo : EIATTR_KPARAM_INFO
	.align		4
.L_55:
        /*0028*/ 	.byte	0x04, 0x17
        /*002a*/ 	.short	(.L_57 - .L_56)
.L_56:
        /*002c*/ 	.word	0x00000000
        /*0030*/ 	.short	0x0000
        /*0032*/ 	.short	0x0000
        /*0034*/ 	.byte	0x00, 0xf5, 0x21, 0x00


	//----- nvinfo : EIATTR_SPARSE_MMA_MASK
	.align		4
.L_57:
        /*0038*/ 	.byte	0x03, 0x50
        /*003a*/ 	.short	0x0000


	//----- nvinfo : EIATTR_MAXREG_COUNT
	.align		4
        /*003c*/ 	.byte	0x03, 0x1b
        /*003e*/ 	.short	0x00ff


	//----- nvinfo : EIATTR_NUM_BARRIERS
	.align		4
        /*0040*/ 	.byte	0x02, 0x4c
        /*0042*/ 	.byte	0x01
	.zero		1


	//----- nvinfo : EIATTR_MERCURY_ISA_VERSION
	.align		4
        /*0044*/ 	.byte	0x03, 0x5f
        /*0046*/ 	.short	0x0101


	//----- nvinfo : EIATTR_VRC_CTA_INIT_COUNT
	.align		4
        /*0048*/ 	.byte	0x02, 0x4a
	.zero		1
	.zero		1


	//----- nvinfo : EIATTR_EXIT_INSTR_OFFSETS
	.align		4
        /*004c*/ 	.byte	0x04, 0x1c
        /*004e*/ 	.short	(.L_59 - .L_58)


	//   ....[0]....
.L_58:
        /*0050*/ 	.word	0x00001700


	//   ....[1]....
        /*0054*/ 	.word	0x00001770


	//----- nvinfo : EIATTR_CBANK_PARAM_SIZE
	.align		4
.L_59:
        /*0058*/ 	.byte	0x03, 0x19
        /*005a*/ 	.short	0x0018


	//----- nvinfo : EIATTR_PARAM_CBANK
	.align		4
        /*005c*/ 	.byte	0x04, 0x0a
        /*005e*/ 	.short	(.L_61 - .L_60)
	.align		4
.L_60:
        /*0060*/ 	.word	index@(.nv.constant0._Z20kernel_reg_coalescedPKfS0_Pf)
        /*0064*/ 	.short	0x0380
        /*0066*/ 	.short	0x0018


	//----- nvinfo : EIATTR_SW_WAR
	.align		4
.L_61:
        /*0068*/ 	.byte	0x04, 0x36
        /*006a*/ 	.short	(.L_63 - .L_62)
.L_62:
        /*006c*/ 	.word	0x00000008
.L_63:


//--------------------- .nv.info._Z16kernel_reg_tiledPKfS0_Pf --------------------------
	.section	.nv.info._Z16kernel_reg_tiledPKfS0_Pf,"",@"SHT_CUDA_INFO"
	.sectionflags	@""
	.align	4


	//----- nvinfo : EIATTR_CUDA_API_VERSION
	.align		4
        /*0000*/ 	.byte	0x04, 0x37
        /*0002*/ 	.short	(.L_65 - .L_64)
.L_64:
        /*0004*/ 	.word	0x00000082


	//----- nvinfo : EIATTR_KPARAM_INFO
	.align		4
.L_65:
        /*0008*/ 	.byte	0x04, 0x17
        /*000a*/ 	.short	(.L_67 - .L_66)
.L_66:
        /*000c*/ 	.word	0x00000000
        /*0010*/ 	.short	0x0002
        /*0012*/ 	.short	0x0010
        /*0014*/ 	.byte	0x00, 0xf5, 0x21, 0x00


	//----- nvinfo : EIATTR_KPARAM_INFO
	.align		4
.L_67:
        /*0018*/ 	.byte	0x04, 0x17
        /*001a*/ 	.short	(.L_69 - .L_68)
.L_68:
        /*001c*/ 	.word	0x00000000
        /*0020*/ 	.short	0x0001
        /*0022*/ 	.short	0x0008
        /*0024*/ 	.byte	0x00, 0xf5, 0x21, 0x00


	//----- nvinfo : EIATTR_KPARAM_INFO
	.align		4
.L_69:
        /*0028*/ 	.byte	0x04, 0x17
        /*002a*/ 	.short	(.L_71 - .L_70)
.L_70:
        /*002c*/ 	.word	0x00000000
        /*0030*/ 	.short	0x0000
        /*0032*/ 	.short	0x0000
        /*0034*/ 	.byte	0x00, 0xf5, 0x21, 0x00


	//----- nvinfo : EIATTR_SPARSE_MMA_MASK
	.align		4
.L_71:
        /*0038*/ 	.byte	0x03, 0x50
        /*003a*/ 	.short	0x0000


	//----- nvinfo : EIATTR_MAXREG_COUNT
	.align		4
        /*003c*/ 	.byte	0x03, 0x1b
        /*003e*/ 	.short	0x00ff


	//----- nvinfo : EIATTR_NUM_BARRIERS
	.align		4
        /*0040*/ 	.byte	0x02, 0x4c
        /*0042*/ 	.byte	0x01
	.zero		1


	//----- nvinfo : EIATTR_MERCURY_ISA_VERSION
	.align		4
        /*0044*/ 	.byte	0x03, 0x5f
        /*0046*/ 	.short	0x0101


	//----- nvinfo : EIATTR_VRC_CTA_INIT_COUNT
	.align		4
        /*0048*/ 	.byte	0x02, 0x4a
	.zero		1
	.zero		1


	//----- nvinfo : EIATTR_EXIT_INSTR_OFFSETS
	.align		4
        /*004c*/ 	.byte	0x04, 0x1c
        /*004e*/ 	.short	(.L_73 - .L_72)


	//   ....[0]....
.L_72:
        /*0050*/ 	.word	0x000014e0


	//   ....[1]....
        /*0054*/ 	.word	0x00001500


	//----- nvinfo : EIATTR_CBANK_PARAM_SIZE
	.align		4
.L_73:
        /*0058*/ 	.byte	0x03, 0x19
        /*005a*/ 	.short	0x0018


	//----- nvinfo : EIATTR_PARAM_CBANK
	.align		4
        /*005c*/ 	.byte	0x04, 0x0a
        /*005e*/ 	.short	(.L_75 - .L_74)
	.align		4
.L_74:
        /*0060*/ 	.word	index@(.nv.constant0._Z16kernel_reg_tiledPKfS0_Pf)
        /*0064*/ 	.short	0x0380
        /*0066*/ 	.short	0x0018


	//----- nvinfo : EIATTR_SW_WAR
	.align		4
.L_75:
        /*0068*/ 	.byte	0x04, 0x36
        /*006a*/ 	.short	(.L_77 - .L_76)
.L_76:
        /*006c*/ 	.word	0x00000008
.L_77:


//--------------------- .nv.info._Z28kernel_tiled_double_bufferedPKfS0_Pfi --------------------------
	.section	.nv.info._Z28kernel_tiled_double_bufferedPKfS0_Pfi,"",@"SHT_CUDA_INFO"
	.sectionflags	@""
	.align	4


	//----- nvinfo : EIATTR_CUDA_API_VERSION
	.align		4
        /*0000*/ 	.byte	0x04, 0x37
        /*0002*/ 	.short	(.L_79 - .L_78)
.L_78:
        /*0004*/ 	.word	0x00000082


	//----- nvinfo : EIATTR_KPARAM_INFO
	.align		4
.L_79:
        /*0008*/ 	.byte	0x04, 0x17
        /*000a*/ 	.short	(.L_81 - .L_80)
.L_80:
        /*000c*/ 	.word	0x00000000
        /*0010*/ 	.short	0x0003
        /*0012*/ 	.short	0x0018
        /*0014*/ 	.byte	0x00, 0xf0, 0x11, 0x00


	//----- nvinfo : EIATTR_KPARAM_INFO
	.align		4
.L_81:
        /*0018*/ 	.byte	0x04, 0x17
        /*001a*/ 	.short	(.L_83 - .L_82)
.L_82:
        /*001c*/ 	.word	0x00000000
        /*0020*/ 	.short	0x0002
        /*0022*/ 	.short	0x0010
        /*0024*/ 	.byte	0x00, 0xf5, 0x21, 0x00


	//----- nvinfo : EIATTR_KPARAM_INFO
	.align		4
.L_83:
        /*0028*/ 	.byte	0x04, 0x17
        /*002a*/ 	.short	(.L_85 - .L_84)
.L_84:
        /*002c*/ 	.word	0x00000000
        /*0030*/ 	.short	0x0001
        /*0032*/ 	.short	0x0008
        /*0034*/ 	.byte	0x00, 0xf5, 0x21, 0x00


	//----- nvinfo : EIATTR_KPARAM_INFO
	.align		4
.L_85:
        /*0038*/ 	.byte	0x04, 0x17
        /*003a*/ 	.short	(.L_87 - .L_86)
.L_86:
        /*003c*/ 	.word	0x00000000
        /*0040*/ 	.short	0x0000
        /*0042*/ 	.short	0x0000
        /*0044*/ 	.byte	0x00, 0xf5, 0x21, 0x00


	//----- nvinfo : EIATTR_SPARSE_MMA_MASK
	.align		4
.L_87:
        /*0048*/ 	.byte	0x03, 0x50
        /*004a*/ 	.short	0x0000


	//----- nvinfo : EIATTR_MAXREG_COUNT
	.align		4
        /*004c*/ 	.byte	0x03, 0x1b
        /*004e*/ 	.short	0x00ff


	//----- nvinfo : EIATTR_NUM_BARRIERS
	.align		4
        /*0050*/ 	.byte	0x02, 0x4c
        /*0052*/ 	.byte	0x01
	.zero		1


	//----- nvinfo : EIATTR_MERCURY_ISA_VERSION
	.align		4
        /*0054*/ 	.byte	0x03, 0x5f
        /*0056*/ 	.short	0x0101


	//----- nvinfo : EIATTR_VRC_CTA_INIT_COUNT
	.align		4
        /*0058*/ 	.byte	0x02, 0x4a
	.zero		1
	.zero		1


	//----- nvinfo : EIATTR_EXIT_INSTR_OFFSETS
	.align		4
        /*005c*/ 	.byte	0x04, 0x1c
        /*005e*/ 	.short	(.L_89 - .L_88)


	//   ....[0]....
.L_88:
        /*0060*/ 	.word	0x000000a0


	//   ....[1]....
        /*0064*/ 	.word	0x00000d80


	//----- nvinfo : EIATTR_CBANK_PARAM_SIZE
	.align		4
.L_89:
        /*0068*/ 	.byte	0x03, 0x19
        /*006a*/ 	.short	0x001c


	//----- nvinfo : EIATTR_PARAM_CBANK
	.align		4
        /*006c*/ 	.byte	0x04, 0x0a
        /*006e*/ 	.short	(.L_91 - .L_90)
	.align		4
.L_90:
        /*0070*/ 	.word	index@(.nv.constant0._Z28kernel_tiled_double_bufferedPKfS0_Pfi)
        /*0074*/ 	.short	0x0380
        /*0076*/ 	.short	0x001c


	//----- nvinfo : EIATTR_SW_WAR
	.align		4
.L_91:
        /*0078*/ 	.byte	0x04, 0x36
        /*007a*/ 	.short	(.L_93 - .L_92)
.L_92:
        /*007c*/ 	.word	0x00000008
.L_93:


//--------------------- .nv.info._Z12kernel_tiledPKfS0_Pf --------------------------
	.section	.nv.info._Z12kernel_tiledPKfS0_Pf,"",@"SHT_CUDA_INFO"
	.sectionflags	@""
	.align	4


	//----- nvinfo : EIATTR_CUDA_API_VERSION
	.align		4
        /*0000*/ 	.byte	0x04, 0x37
        /*0002*/ 	.short	(.L_95 - .L_94)
.L_94:
        /*0004*/ 	.word	0x00000082


	//----- nvinfo : EIATTR_KPARAM_INFO
	.align		4
.L_95:
        /*0008*/ 	.byte	0x04, 0x17
        /*000a*/ 	.short	(.L_97 - .L_96)
.L_96:
        /*000c*/ 	.word	0x00000000
        /*0010*/ 	.short	0x0002
        /*0012*/ 	.short	0x0010
        /*0014*/ 	.byte	0x00, 0xf5, 0x21, 0x00


	//----- nvinfo : EIATTR_KPARAM_INFO
	.align		4
.L_97:
        /*0018*/ 	.byte	0x04, 0x17
        /*001a*/ 	.short	(.L_99 - .L_98)
.L_98:
        /*001c*/ 	.word	0x00000000
        /*0020*/ 	.short	0x0001
        /*0022*/ 	.short	0x0008
        /*0024*/ 	.byte	0x00, 0xf5, 0x21, 0x00


	//----- nvinfo : EIATTR_KPARAM_INFO
	.align		4
.L_99:
        /*0028*/ 	.byte	0x04, 0x17
        /*002a*/ 	.short	(.L_101 - .L_100)
.L_100:
        /*002c*/ 	.word	0x00000000
        /*0030*/ 	.short	0x0000
        /*0032*/ 	.short	0x0000
        /*0034*/ 	.byte	0x00, 0xf5, 0x21, 0x00


	//----- nvinfo : EIATTR_SPARSE_MMA_MASK
	.align		4
.L_101:
        /*0038*/ 	.byte	0x03, 0x50
        /*003a*/ 	.short	0x0000


	//----- nvinfo : EIATTR_MAXREG_COUNT
	.align		4
        /*003c*/ 	.byte	0x03, 0x1b
        /*003e*/ 	.short	0x00ff


	//----- nvinfo : EIATTR_NUM_BARRIERS
	.align		4
        /*0040*/ 	.byte	0x02, 0x4c
        /*0042*/ 	.byte	0x01
	.zero		1


	//----- nvinfo : EIATTR_MERCURY_ISA_VERSION
	.align		4
        /*0044*/ 	.byte	0x03, 0x5f
        /*0046*/ 	.short	0x0101


	//----- nvinfo : EIATTR_VRC_CTA_INIT_COUNT
	.align		4
        /*0048*/ 	.byte	0x02, 0x4a
	.zero		1
	.zero		1


	//----- nvinfo : EIATTR_EXIT_INSTR_OFFSETS
	.align		4
        /*004c*/ 	.byte	0x04, 0x1c
        /*004e*/ 	.short	(.L_103 - .L_102)


	//   ....[0]....
.L_102:
        /*0050*/ 	.word	0x00000790


	//   ....[1]....
        /*0054*/ 	.word	0x000007e0


	//----- nvinfo : EIATTR_CBANK_PARAM_SIZE
	.align		4
.L_103:
        /*0058*/ 	.byte	0x03, 0x19
        /*005a*/ 	.short	0x0018


	//----- nvinfo : EIATTR_PARAM_CBANK
	.align		4
        /*005c*/ 	.byte	0x04, 0x0a
        /*005e*/ 	.short	(.L_105 - .L_104)
	.align		4
.L_104:
        /*0060*/ 	.word	index@(.nv.constant0._Z12kernel_tiledPKfS0_Pf)
        /*0064*/ 	.short	0x0380
        /*0066*/ 	.short	0x0018


	//----- nvinfo : EIATTR_SW_WAR
	.align		4
.L_105:
        /*0068*/ 	.byte	0x04, 0x36
        /*006a*/ 	.short	(.L_107 - .L_106)
.L_106:
        /*006c*/ 	.word	0x00000008
.L_107:


//--------------------- .nv.info._Z12kernel_naivePKfS0_Pf --------------------------
	.section	.nv.info._Z12kernel_naivePKfS0_Pf,"",@"SHT_CUDA_INFO"
	.sectionflags	@""
	.align	4


	//----- nvinfo : EIATTR_CUDA_API_VERSION
	.align		4
        /*0000*/ 	.byte	0x04, 0x37
        /*0002*/ 	.short	(.L_109 - .L_108)
.L_108:
        /*0004*/ 	.word	0x00000082


	//----- nvinfo : EIATTR_KPARAM_INFO
	.align		4
.L_109:
        /*0008*/ 	.byte	0x04, 0x17
        /*000a*/ 	.short	(.L_111 - .L_110)
.L_110:
        /*000c*/ 	.word	0x00000000
        /*0010*/ 	.short	0x0002
        /*0012*/ 	.short	0x0010
        /*0014*/ 	.byte	0x00, 0xf5, 0x21, 0x00


	//----- nvinfo : EIATTR_KPARAM_INFO
	.align		4
.L_111:
        /*0018*/ 	.byte	0x04, 0x17
        /*001a*/ 	.short	(.L_113 - .L_112)
.L_112:
        /*001c*/ 	.word	0x00000000
        /*0020*/ 	.short	0x0001
        /*0022*/ 	.short	0x0008
        /*0024*/ 	.byte	0x00, 0xf5, 0x21, 0x00


	//----- nvinfo : EIATTR_KPARAM_INFO
	.align		4
.L_113:
        /*0028*/ 	.byte	0x04, 0x17
        /*002a*/ 	.short	(.L_115 - .L_114)
.L_114:
        /*002c*/ 	.word	0x00000000
        /*0030*/ 	.short	0x0000
        /*0032*/ 	.short	0x0000
        /*0034*/ 	.byte	0x00, 0xf5, 0x21, 0x00


	//----- nvinfo : EIATTR_SPARSE_MMA_MASK
	.align		4
.L_115:
        /*0038*/ 	.byte	0x03, 0x50
        /*003a*/ 	.short	0x0000


	//----- nvinfo : EIATTR_MAXREG_COUNT
	.align		4
        /*003c*/ 	.byte	0x03, 0x1b
        /*003e*/ 	.short	0x00ff


	//----- nvinfo : EIATTR_MERCURY_ISA_VERSION
	.align		4
        /*0040*/ 	.byte	0x03, 0x5f
        /*0042*/ 	.short	0x0101


	//----- nvinfo : EIATTR_VRC_CTA_INIT_COUNT
	.align		4
        /*0044*/ 	.byte	0x02, 0x4a
	.zero		1
	.zero		1


	//----- nvinfo : EIATTR_EXIT_INSTR_OFFSETS
	.align		4
        /*0048*/ 	.byte	0x04, 0x1c
        /*004a*/ 	.short	(.L_117 - .L_116)


	//   ....[0]....
.L_116:
        /*004c*/ 	.word	0x000000b0


	//   ....[1]....
        /*0050*/ 	.word	0x00000550


	//----- nvinfo : EIATTR_CBANK_PARAM_SIZE
	.align		4
.L_117:
        /*0054*/ 	.byte	0x03, 0x19
        /*0056*/ 	.short	0x0018


	//----- nvinfo : EIATTR_PARAM_CBANK
	.align		4
        /*0058*/ 	.byte	0x04, 0x0a
        /*005a*/ 	.short	(.L_119 - .L_118)
	.align		4
.L_118:
        /*005c*/ 	.word	index@(.nv.constant0._Z12kernel_naivePKfS0_Pf)
        /*0060*/ 	.short	0x0380
        /*0062*/ 	.short	0x0018


	//----- nvinfo : EIATTR_SW_WAR
	.align		4
.L_119:
        /*0064*/ 	.byte	0x04, 0x36
        /*0066*/ 	.short	(.L_121 - .L_120)
.L_120:
        /*0068*/ 	.word	0x00000008
.L_121:


//--------------------- .nv.callgraph             --------------------------
	.section	.nv.callgraph,"",@"SHT_CUDA_CALLGRAPH"
	.align	4
	.sectionentsize	8
	.align		4
        /*0000*/ 	.word	0x00000000
	.align		4
        /*0004*/ 	.word	0xffffffff
	.align		4
        /*0008*/ 	.word	0x00000000
	.align		4
        /*000c*/ 	.word	0xfffffffe
	.align		4
        /*0010*/ 	.word	0x00000000
	.align		4
        /*0014*/ 	.word	0xfffffffd
	.align		4
        /*0018*/ 	.word	0x00000000
	.align		4
        /*001c*/ 	.word	0xfffffffc


//--------------------- .text._Z26kernel_reg_double_bufferedPKfS0_Pf --------------------------
	.section	.text._Z26kernel_reg_double_bufferedPKfS0_Pf,"ax",@progbits
	.align	128
        .global         _Z26kernel_reg_double_bufferedPKfS0_Pf
        .type           _Z26kernel_reg_double_bufferedPKfS0_Pf,@function
        .size           _Z26kernel_reg_double_bufferedPKfS0_Pf,(.L_x_20 - _Z26kernel_reg_double_bufferedPKfS0_Pf)
        .other          _Z26kernel_reg_double_bufferedPKfS0_Pf,@"STO_CUDA_ENTRY STV_DEFAULT"
_Z26kernel_reg_double_bufferedPKfS0_Pf:
.text._Z26kernel_reg_double_bufferedPKfS0_Pf:
[----:B------:R-:W-:Y:S01]  /*0000*/  LDC R1, c[0x0][0x37c] ;  /* 0x0000df00ff017b82 */ /* 0x000fe20000000800 */
[----:B------:R-:W0:Y:S07]  /*0010*/  S2R R0, SR_TID.Y ;  /* 0x0000000000007919 */ /* 0x000e2e0000002200 */
[----:B------:R-:W1:Y:S01]  /*0020*/  S2UR UR6, SR_CgaCtaId ;  /* 0x00000000000679c3 */ /* 0x000e620000008800 */
[----:B------:R-:W-:Y:S01]  /*0030*/  UMOV UR4, 0x400 ;  /* 0x0000040000047882 */ /* 0x000fe20000000000 */
[----:B------:R-:W-:Y:S01]  /*0040*/  HFMA2 R17, -RZ, RZ, 0, 0 ;  /* 0x00000000ff117431 */ /* 0x000fe200000001ff */
[----:B------:R-:W0:Y:S01]  /*0050*/  S2R R3, SR_TID.X ;  /* 0x0000000000037919 */ /* 0x000e220000002100 */
[----:B------:R-:W-:Y:S01]  /*0060*/  UIADD3 UR5, UPT, UPT, UR4, 0x2000, URZ ;  /* 0x0000200004057890 */ /* 0x000fe2000fffe0ff */
[----:B------:R-:W2:Y:S01]  /*0070*/  LDCU.64 UR10, c[0x0][0x358] ;  /* 0x00006b00ff0a77ac */ /* 0x000ea20008000a00 */
[----:B------:R-:W3:Y:S02]  /*0080*/  S2R R48, SR_CTAID.X ;  /* 0x0000000000307919 */ /* 0x000ee40000002500 */
[----:B------:R-:W4:Y:S01]  /*0090*/  S2UR UR7, SR_CTAID.Y ;  /* 0x00000000000779c3 */ /* 0x000f220000002600 */
[----:B-1----:R-:W-:-:S02]  /*00a0*/  ULEA UR4, UR6, UR4, 0x18 ;  /* 0x0000000406047291 */ /* 0x002fc4000f8ec0ff */
[----:B------:R-:W-:Y:S01]  /*00b0*/  ULEA UR5, UR6, UR5, 0x18 ;  /* 0x0000000506057291 */ /* 0x000fe2000f8ec0ff */
[----:B0-----:R-:W-:-:S04]  /*00c0*/  LEA R14, R0, R3, 0x3 ;  /* 0x00000003000e7211 */ /* 0x001fc800078e18ff */
[C---:B------:R-:W-:Y:S02]  /*00d0*/  SHF.L.U32 R2, R14.reuse, 0x2, RZ ;  /* 0x000000020e027819 */ /* 0x040fe400000006ff */
[----:B------:R-:W-:Y:S02]  /*00e0*/  LOP3.LUT R15, R14, 0x1f, RZ, 0xc0, !PT ;  /* 0x0000001f0e0f7812 */ /* 0x000fe400078ec0ff */
[----:B------:R-:W-:Y:S02]  /*00f0*/  LOP3.LUT R18, R2, 0x7c, RZ, 0xc0, !PT ;  /* 0x0000007c02127812 */ /* 0x000fe400078ec0ff */
[----:B----4-:R-:W-:Y:S02]  /*0100*/  MOV R2, UR7 ;  /* 0x0000000700027c02 */ /* 0x010fe40008000f00 */
[----:B------:R-:W-:Y:S02]  /*0110*/  IADD3 R16, PT, PT, R18, UR4, RZ ;  /* 0x0000000412107c10 */ /* 0x000fe4000fffe0ff */
[----:B---3--:R-:W-:-:S02]  /*0120*/  LEA R48, R48, R15, 0x5 ;  /* 0x0000000f30307211 */ /* 0x008fc400078e28ff */
[----:B--2---:R-:W-:-:S07]  /*0130*/  IADD3 R18, PT, PT, R18, UR5, RZ ;  /* 0x0000000512127c10 */ /* 0x004fce000fffe0ff */
.L_x_0:
[----:B------:R-:W-:Y:S02]  /*0140*/  LEA R19, R17, R14, 0x6 ;  /* 0x0000000e11137211 */ /* 0x000fe400078e30ff */
[----:B------:R-:W-:Y:S02]  /*0150*/  ISETP.GT.AND P1, PT, R48, 0x3ff, PT ;  /* 0x000003ff3000780c */ /* 0x000fe40003f24270 */
[----:B------:R-:W-:Y:S02]  /*0160*/  SHF.R.U32.HI R27, RZ, 0x5, R19 ;  /* 0x00000005ff1b7819 */ /* 0x000fe40000011613 */
[C---:B------:R-:W-:Y:S02]  /*0170*/  IADD3 R25, PT, PT, R19.reuse, 0x40, RZ ;  /* 0x0000004013197810 */ /* 0x040fe40007ffe0ff */
[----:B------:R-:W-:Y:S02]  /*0180*/  LEA R4, R2, R27, 0x5 ;  /* 0x0000001b02047211 */ /* 0x000fe400078e28ff */
[----:B------:R-:W-:-:S02]  /*0190*/  IADD3 R23, PT, PT, R19, 0x80, RZ ;  /* 0x0000008013177810 */ /* 0x000fc40007ffe0ff */
[----:B------:R-:W-:Y:S02]  /*01a0*/  SHF.R.U32.HI R25, RZ, 0x5, R25 ;  /* 0x00000005ff197819 */ /* 0x000fe40000011619 */
[----:B------:R-:W-:Y:S01]  /*01b0*/  ISETP.GT.U32.AND P0, PT, R4, 0x3ff, PT ;  /* 0x000003ff0400780c */ /* 0x000fe20003f04070 */
[----:B------:R-:W0:Y:S01]  /*01c0*/  @!P1 LDC.64 R28, c[0x0][0x388] ;  /* 0x0000e200ff1c9b82 */ /* 0x000e220000000a00 */
[----:B------:R-:W-:Y:S02]  /*01d0*/  SHF.R.U32.HI R23, RZ, 0x5, R23 ;  /* 0x00000005ff177819 */ /* 0x000fe40000011617 */
[C---:B------:R-:W-:Y:S02]  /*01e0*/  LEA R22, R2.reuse, R25, 0x5 ;  /* 0x0000001902167211 */ /* 0x040fe400078e28ff */
[----:B------:R-:W-:Y:S02]  /*01f0*/  IADD3 R19, PT, PT, R19, 0xc0, RZ ;  /* 0x000000c013137810 */ /* 0x000fe40007ffe0ff */
[----:B------:R-:W-:-:S02]  /*0200*/  LEA R24, R2, R23, 0x5 ;  /* 0x0000001702187211 */ /* 0x000fc400078e28ff */
[----:B------:R-:W-:Y:S02]  /*0210*/  ISETP.GE.AND P3, PT, R48, 0x400, PT ;  /* 0x000004003000780c */ /* 0x000fe40003f66270 */
[----:B------:R-:W-:Y:S01]  /*0220*/  ISETP.GE.U32.AND P2, PT, R22, 0x400, PT ;  /* 0x000004001600780c */ /* 0x000fe20003f46070 */
[----:B------:R-:W1:Y:S01]  /*0230*/  @!P0 LDC.64 R30, c[0x0][0x380] ;  /* 0x0000e000ff1e8b82 */ /* 0x000e620000000a00 */
[----:B------:R-:W-:Y:S02]  /*0240*/  SHF.R.U32.HI R19, RZ, 0x5, R19 ;  /* 0x00000005ff137819 */ /* 0x000fe40000011613 */
[----:B------:R-:W-:Y:S02]  /*0250*/  ISETP.GE.U32.AND P4, PT, R24, 0x400, PT ;  /* 0x000004001800780c */ /* 0x000fe40003f86070 */
[----:B------:R-:W-:Y:S02]  /*0260*/  LEA R26, R2, R19, 0x5 ;  /* 0x00000013021a7211 */ /* 0x000fe400078e28ff */
[----:B------:R-:W-:-:S02]  /*0270*/  @!P0 LEA R33, R4, R15, 0xa ;  /* 0x0000000f04218211 */ /* 0x000fc400078e50ff */
[----:B------:R-:W-:Y:S01]  /*0280*/  ISETP.GE.U32.AND P5, PT, R26, 0x400, PT ;  /* 0x000004001a00780c */ /* 0x000fe20003fa6070 */
[----:B------:R-:W2:Y:S01]  /*0290*/  @!P3 LDC.64 R12, c[0x0][0x388] ;  /* 0x0000e200ff0cbb82 */ /* 0x000ea20000000a00 */
[----:B------:R-:W-:-:S05]  /*02a0*/  @!P1 LEA R35, R27, R48, 0xa ;  /* 0x000000301b239211 */ /* 0x000fca00078e50ff */
[----:B0-----:R-:W-:Y:S02]  /*02b0*/  @!P1 IMAD.WIDE R28, R35, 0x4, R28 ;  /* 0x00000004231c9825 */ /* 0x001fe400078e021c */
[----:B------:R-:W0:Y:S08]  /*02c0*/  @!P2 LDC.64 R20, c[0x0][0x380] ;  /* 0x0000e000ff14ab82 */ /* 0x000e300000000a00 */
[----:B------:R-:W3:Y:S01]  /*02d0*/  @!P3 LDC.64 R8, c[0x0][0x388] ;  /* 0x0000e200ff08bb82 */ /* 0x000ee20000000a00 */
[----:B-1----:R-:W-:-:S07]  /*02e0*/  @!P0 IMAD.WIDE.U32 R30, R33, 0x4, R30 ;  /* 0x00000004211e8825 */ /* 0x002fce00078e001e */
[----:B------:R-:W1:Y:S08]  /*02f0*/  @!P4 LDC.64 R10, c[0x0][0x380] ;  /* 0x0000e000ff0acb82 */ /* 0x000e700000000a00 */
[----:B------:R-:W4:Y:S08]  /*0300*/  @!P5 LDC.64 R4, c[0x0][0x380] ;  /* 0x0000e000ff04db82 */ /* 0x000f300000000a00 */
[----:B------:R-:W5:Y:S01]  /*0310*/  @!P3 LDC.64 R6, c[0x0][0x388] ;  /* 0x0000e200ff06bb82 */ /* 0x000f620000000a00 */
[----:B------:R-:W-:Y:S01]  /*0320*/  @!P3 LEA R35, R25, R48, 0xa ;  /* 0x000000301923b211 */ /* 0x000fe200078e50ff */
[----:B------:R-:W5:Y:S01]  /*0330*/  @!P1 LDG.E R28, desc[UR10][R28.64] ;  /* 0x0000000a1c1c9981 */ /* 0x000f62000c1e1900 */
[----:B------:R-:W-:-:S02]  /*0340*/  @!P2 LEA R33, R22, R15, 0xa ;  /* 0x0000000f1621a211 */ /* 0x000fc400078e50ff */
[-C--:B------:R-:W-:Y:S01]  /*0350*/  @!P4 LEA R37, R24, R15.reuse, 0xa ;  /* 0x0000000f1825c211 */ /* 0x080fe200078e50ff */
[----:B--2---:R-:W-:Y:S01]  /*0360*/  @!P3 IMAD.WIDE R12, R35, 0x4, R12 ;  /* 0x00000004230cb825 */ /* 0x004fe200078e020c */
[----:B------:R2:W5:Y:S01]  /*0370*/  @!P0 LDG.E R22, desc[UR10][R30.64] ;  /* 0x0000000a1e168981 */ /* 0x000562000c1e1900 */
[-C--:B------:R-:W-:Y:S02]  /*0380*/  @!P3 LEA R35, R23, R48.reuse, 0xa ;  /* 0x000000301723b211 */ /* 0x080fe400078e50ff */
[----:B0-----:R-:W-:Y:S01]  /*0390*/  @!P2 IMAD.WIDE.U32 R20, R33, 0x4, R20 ;  /* 0x000000042114a825 */ /* 0x001fe200078e0014 */
[----:B------:R-:W5:Y:S03]  /*03a0*/  @!P3 LDG.E R24, desc[UR10][R12.64] ;  /* 0x0000000a0c18b981 */ /* 0x000f66000c1e1900 */
[----:B-1----:R-:W-:Y:S01]  /*03b0*/  @!P4 IMAD.WIDE.U32 R10, R37, 0x4, R10 ;  /* 0x00000004250ac825 */ /* 0x002fe200078e000a */
[----:B------:R-:W-:Y:S01]  /*03c0*/  @!P5 LEA R37, R26, R15, 0xa ;  /* 0x0000000f1a25d211 */ /* 0x000fe200078e50ff */
[----:B------:R0:W5:Y:S01]  /*03d0*/  @!P2 LDG.E R33, desc[UR10][R20.64] ;  /* 0x0000000a1421a981 */ /* 0x000162000c1e1900 */
[----:B--2---:R-:W-:Y:S01]  /*03e0*/  @!P3 LEA R31, R19, R48, 0xa ;  /* 0x00000030131fb211 */ /* 0x004fe200078e50ff */
[----:B---3--:R-:W-:-:S02]  /*03f0*/  @!P3 IMAD.WIDE R8, R35, 0x4, R8 ;  /* 0x000000042308b825 */ /* 0x008fc400078e0208 */
[----:B------:R-:W2:Y:S02]  /*0400*/  @!P4 LDG.E R11, desc[UR10][R10.64] ;  /* 0x0000000a0a0bc981 */ /* 0x000ea4000c1e1900 */
[----:B----4-:R-:W-:Y:S02]  /*0410*/  @!P5 IMAD.WIDE.U32 R4, R37, 0x4, R4 ;  /* 0x000000042504d825 */ /* 0x010fe400078e0004 */
[----:B------:R-:W3:Y:S02]  /*0420*/  @!P3 LDG.E R8, desc[UR10][R8.64] ;  /* 0x0000000a0808b981 */ /* 0x000ee4000c1e1900 */
[----:B-----5:R-:W-:Y:S02]  /*0430*/  @!P3 IMAD.WIDE R6, R31, 0x4, R6 ;  /* 0x000000041f06b825 */ /* 0x020fe400078e0206 */
[----:B------:R1:W4:Y:S04]  /*0440*/  @!P5 LDG.E R20, desc[UR10][R4.64] ;  /* 0x0000000a0414d981 */ /* 0x000328000c1e1900 */
[----:B------:R-:W5:Y:S01]  /*0450*/  @!P3 LDG.E R6, desc[UR10][R6.64] ;  /* 0x0000000a0606b981 */ /* 0x000f62000c1e1900 */
[----:B0-----:R-:W-:-:S02]  /*0460*/  LEA R21, R27, R16, 0x7 ;  /* 0x000000101b157211 */ /* 0x001fc400078e38ff */
[----:B------:R-:W-:Y:S02]  /*0470*/  LEA R27, R27, R18, 0x7 ;  /* 0x000000121b1b7211 */ /* 0x000fe400078e38ff */
[C---:B------:R-:W-:Y:S02]  /*0480*/  LEA R12, R25.reuse, R16, 0x7 ;  /* 0x00000010190c7211 */ /* 0x040fe400078e38ff */
[----:B------:R-:W-:Y:S02]  /*0490*/  LEA R25, R25, R18, 0x7 ;  /* 0x0000001219197211 */ /* 0x000fe400078e38ff */
[C---:B-1----:R-:W-:Y:S02]  /*04a0*/  LEA R4, R23.reuse, R16, 0x7 ;  /* 0x0000001017047211 */ /* 0x042fe400078e38ff */
[----:B------:R-:W-:Y:S02]  /*04b0*/  LEA R23, R23, R18, 0x7 ;  /* 0x0000001217177211 */ /* 0x000fe400078e38ff */
[----:B------:R-:W-:-:S02]  /*04c0*/  LEA R5, R19, R16, 0x7 ;  /* 0x0000001013057211 */ /* 0x000fc400078e38ff */
[----:B------:R-:W-:Y:S02]  /*04d0*/  LEA R19, R19, R18, 0x7 ;  /* 0x0000001213137211 */ /* 0x000fe400078e38ff */
[----:B------:R-:W-:Y:S01]  /*04e0*/  IADD3 R17, PT, PT, R17, 0x4, RZ ;  /* 0x0000000411117810 */ /* 0x000fe20007ffe0ff */
[----:B------:R0:W-:Y:S04]  /*04f0*/  @!P0 STS [R21], R22 ;  /* 0x0000001615008388 */ /* 0x0001e80000000800 */
[----:B------:R0:W-:Y:S04]  /*0500*/  @P0 STS [R21], RZ ;  /* 0x000000ff15000388 */ /* 0x0001e80000000800 */
[----:B------:R0:W-:Y:S04]  /*0510*/  @!P1 STS [R27], R28 ;  /* 0x0000001c1b009388 */ /* 0x0001e80000000800 */
[----:B------:R0:W-:Y:S04]  /*0520*/  @P1 STS [R27], RZ ;  /* 0x000000ff1b001388 */ /* 0x0001e80000000800 */
[----:B------:R0:W-:Y:S04]  /*0530*/  @P2 STS [R12], RZ ;  /* 0x000000ff0c002388 */ /* 0x0001e80000000800 */
[----:B------:R0:W-:Y:S04]  /*0540*/  @!P2 STS [R12], R33 ;  /* 0x000000210c00a388 */ /* 0x0001e80000000800 */
[----:B------:R0:W-:Y:S04]  /*0550*/  @P3 STS [R25], RZ ;  /* 0x000000ff19003388 */ /* 0x0001e80000000800 */
[----:B------:R0:W-:Y:S04]  /*0560*/  @!P3 STS [R25], R24 ;  /* 0x000000181900b388 */ /* 0x0001e80000000800 */
[----:B------:R0:W-:Y:S04]  /*0570*/  @P4 STS [R4], RZ ;  /* 0x000000ff04004388 */ /* 0x0001e80000000800 */
[----:B--2---:R0:W-:Y:S04]  /*0580*/  @!P4 STS [R4], R11 ;  /* 0x0000000b0400c388 */ /* 0x0041e80000000800 */
[----:B------:R0:W-:Y:S04]  /*0590*/  @P3 STS [R23], RZ ;  /* 0x000000ff17003388 */ /* 0x0001e80000000800 */
[----:B---3--:R0:W-:Y:S04]  /*05a0*/  @!P3 STS [R23], R8 ;  /* 0x000000081700b388 */ /* 0x0081e80000000800 */
[----:B------:R0:W-:Y:S04]  /*05b0*/  @P5 STS [R5], RZ ;  /* 0x000000ff05005388 */ /* 0x0001e80000000800 */
[----:B----4-:R0:W-:Y:S04]  /*05c0*/  @!P5 STS [R5], R20 ;  /* 0x000000140500d388 */ /* 0x0101e80000000800 */
[----:B------:R0:W-:Y:S04]  /*05d0*/  @P3 STS [R19], RZ ;  /* 0x000000ff13003388 */ /* 0x0001e80000000800 */
[----:B-----5:R0:W-:Y:S01]  /*05e0*/  @!P3 STS [R19], R6 ;  /* 0x000000061300b388 */ /* 0x0201e20000000800 */
[----:B------:R-:W-:-:S13]  /*05f0*/  ISETP.NE.AND P0, PT, R17, 0x10, PT ;  /* 0x000000101100780c */ /* 0x000fda0003f05270 */
[----:B0-----:R-:W-:Y:S05]  /*0600*/  @P0 BRA `(.L_x_0) ;  /* 0xfffffff800cc0947 */ /* 0x001fea000383ffff */
[----:B------:R-:W-:Y:S01]  /*0610*/  BAR.SYNC.DEFER_BLOCKING 0x0 ;  /* 0x0000000000007b1d */ /* 0x000fe20000010000 */
[C---:B------:R-:W-:Y:S02]  /*0620*/  IADD3 R4, PT, PT, R14.reuse, 0x40, RZ ;  /* 0x000000400e047810 */ /* 0x040fe40007ffe0ff */
[----:B------:R-:W-:Y:S02]  /*0630*/  CS2R R16, SRZ ;  /* 0x0000000000107805 */ /* 0x000fe4000001ff00 */
[C---:B------:R-:W-:Y:S02]  /*0640*/  IADD3 R5, PT, PT, R14.reuse, 0x80, RZ ;  /* 0x000000800e057810 */ /* 0x040fe40007ffe0ff */
[----:B------:R-:W-:Y:S02]  /*0650*/  CS2R R18, SRZ ;  /* 0x0000000000127805 */ /* 0x000fe4000001ff00 */
[----:B------:R-:W-:Y:S02]  /*0660*/  IADD3 R7, PT, PT, R14, 0xc0, RZ ;  /* 0x000000c00e077810 */ /* 0x000fe40007ffe0ff */
[----:B------:R-:W-:-:S02]  /*0670*/  CS2R R12, SRZ ;  /* 0x00000000000c7805 */ /* 0x000fc4000001ff00 */
[----:B------:R-:W-:Y:S02]  /*0680*/  SHF.L.U32 R15, R15, 0x2, RZ ;  /* 0x000000020f0f7819 */ /* 0x000fe400000006ff */
[----:B------:R-:W-:Y:S02]  /*0690*/  CS2R R10, SRZ ;  /* 0x00000000000a7805 */ /* 0x000fe4000001ff00 */
[----:B------:R-:W-:Y:S01]  /*06a0*/  SHF.R.U32.HI R14, RZ, 0x5, R14 ;  /* 0x00000005ff0e7819 */ /* 0x000fe2000001160e */
[----:B------:R-:W-:Y:S01]  /*06b0*/  UMOV UR8, 0x1 ;  /* 0x0000000100087882 */ /* 0x000fe20000000000 */
[----:B------:R-:W-:Y:S02]  /*06c0*/  SHF.R.U32.HI R4, RZ, 0x5, R4 ;  /* 0x00000005ff047819 */ /* 0x000fe40000011604 */
[----:B------:R-:W-:Y:S02]  /*06d0*/  SHF.R.U32.HI R6, RZ, 0x5, R5 ;  /* 0x00000005ff067819 */ /* 0x000fe40000011605 */
[----:B------:R-:W-:-:S02]  /*06e0*/  SHF.R.U32.HI R8, RZ, 0x5, R7 ;  /* 0x00000005ff087819 */ /* 0x000fc40000011607 */
[-C--:B------:R-:W-:Y:S02]  /*06f0*/  LEA R40, R14, R15.reuse, 0x7 ;  /* 0x0000000f0e287211 */ /* 0x080fe400078e38ff */
[-C--:B------:R-:W-:Y:S02]  /*0700*/  LEA R46, R4, R15.reuse, 0x7 ;  /* 0x0000000f042e7211 */ /* 0x080fe400078e38ff */
[----:B------:R-:W-:Y:S02]  /*0710*/  CS2R R4, SRZ ;  /* 0x0000000000047805 */ /* 0x000fe4000001ff00 */
[-C--:B------:R-:W-:Y:S02]  /*0720*/  LEA R44, R6, R15.reuse, 0x7 ;  /* 0x0000000f062c7211 */ /* 0x080fe400078e38ff */
[----:B------:R-:W-:Y:S02]  /*0730*/  CS2R R6, SRZ ;  /* 0x0000000000067805 */ /* 0x000fe4000001ff00 */
[----:B------:R-:W-:-:S02]  /*0740*/  LEA R42, R8, R15, 0x7 ;  /* 0x0000000f082a7211 */ /* 0x000fc400078e38ff */
[----:B------:R-:W-:Y:S02]  /*0750*/  CS2R R14, SRZ ;  /* 0x00000000000e7805 */ /* 0x000fe4000001ff00 */
[----:B------:R-:W-:Y:S02]  /*0760*/  IADD3 R41, PT, PT, R40, UR5, RZ ;  /* 0x0000000528297c10 */ /* 0x000fe4000fffe0ff */
[----:B------:R-:W-:Y:S02]  /*0770*/  CS2R R8, SRZ ;  /* 0x0000000000087805 */ /* 0x000fe4000001ff00 */
[----:B------:R-:W-:Y:S02]  /*0780*/  IADD3 R47, PT, PT, R46, UR5, RZ ;  /* 0x000000052e2f7c10 */ /* 0x000fe4000fffe0ff */
[----:B------:R-:W-:Y:S02]  /*0790*/  IADD3 R45, PT, PT, R44, UR5, RZ ;  /* 0x000000052c2d7c10 */ /* 0x000fe4000fffe0ff */
[----:B------:R-:W-:-:S02]  /*07a0*/  IADD3 R43, PT, PT, R42, UR5, RZ ;  /* 0x000000052a2b7c10 */ /* 0x000fc4000fffe0ff */
[----:B------:R-:W-:Y:S02]  /*07b0*/  IADD3 R40, PT, PT, R40, UR4, RZ ;  /* 0x0000000428287c10 */ /* 0x000fe4000fffe0ff */
[----:B------:R-:W-:Y:S02]  /*07c0*/  IADD3 R46, PT, PT, R46, UR4, RZ ;  /* 0x000000042e2e7c10 */ /* 0x000fe4000fffe0ff */
[----:B------:R-:W-:Y:S02]  /*07d0*/  IADD3 R44, PT, PT, R44, UR4, RZ ;  /* 0x000000042c2c7c10 */ /* 0x000fe4000fffe0ff */
[----:B------:R-:W-:-:S07]  /*07e0*/  IADD3 R42, PT, PT, R42, UR4, RZ ;  /* 0x000000042a2a7c10 */ /* 0x000fce000fffe0ff */
.L_x_3:
[----:B------:R-:W0:Y:S01]  /*07f0*/  S2R R20, SR_TID.Y ;  /* 0x0000000000147919 */ /* 0x000e220000002200 */
[----:B------:R-:W1:Y:S01]  /*0800*/  S2UR UR5, SR_CTAID.X ;  /* 0x00000000000579c3 */ /* 0x000e620000002500 */
[----:B------:R-:W-:Y:S01]  /*0810*/  MOV R31, UR8 ;  /* 0x00000008001f7c02 */ /* 0x000fe20008000f00 */
[----:B------:R-:W-:Y:S01]  /*0820*/  USHF.L.U32 UR4, UR8, 0xc, URZ ;  /* 0x0000000c08047899 */ /* 0x000fe200080006ff */
[----:B------:R-:W0:Y:S01]  /*0830*/  S2R R21, SR_TID.X ;  /* 0x0000000000157919 */ /* 0x000e220000002100 */
[----:B-1----:R-:W-:Y:S01]  /*0840*/  USHF.L.U32 UR5, UR5, 0x5, URZ ;  /* 0x0000000505057899 */ /* 0x002fe200080006ff */
[----:B0-----:R-:W-:-:S04]  /*0850*/  LEA R24, R20, R21, 0x3 ;  /* 0x0000001514187211 */ /* 0x001fc800078e18ff */
[C---:B------:R-:W-:Y:S02]  /*0860*/  IADD3 R29, PT, PT, R24.reuse, 0x80, RZ ;  /* 0x00000080181d7810 */ /* 0x040fe40007ffe0ff */
[C---:B------:R-:W-:Y:S02]  /*0870*/  IADD3 R30, PT, PT, R24.reuse, 0xc0, RZ ;  /* 0x000000c0181e7810 */ /* 0x040fe40007ffe0ff */
[----:B------:R-:W-:Y:S02]  /*0880*/  IADD3 R28, PT, PT, R24, 0x40, RZ ;  /* 0x00000040181c7810 */ /* 0x000fe40007ffe0ff */
[----:B------:R-:W-:Y:S02]  /*0890*/  SHF.R.U32.HI R22, RZ, 0x5, R24 ;  /* 0x00000005ff167819 */ /* 0x000fe40000011618 */
[----:B------:R-:W-:Y:S02]  /*08a0*/  SHF.R.U32.HI R29, RZ, 0x5, R29 ;  /* 0x00000005ff1d7819 */ /* 0x000fe4000001161d */
[----:B------:R-:W-:-:S02]  /*08b0*/  SHF.R.U32.HI R30, RZ, 0x5, R30 ;  /* 0x00000005ff1e7819 */ /* 0x000fc4000001161e */
[----:B------:R-:W-:Y:S02]  /*08c0*/  SHF.R.U32.HI R28, RZ, 0x5, R28 ;  /* 0x00000005ff1c7819 */ /* 0x000fe4000001161c */
[C---:B------:R-:W-:Y:S02]  /*08d0*/  LEA R39, R2.reuse, R22, 0x5 ;  /* 0x0000001602277211 */ /* 0x040fe400078e28ff */
[C---:B------:R-:W-:Y:S02]  /*08e0*/  LEA R23, R2.reuse, R29, 0x5 ;  /* 0x0000001d02177211 */ /* 0x040fe400078e28ff */
[C---:B------:R-:W-:Y:S02]  /*08f0*/  LEA R21, R2.reuse, R30, 0x5 ;  /* 0x0000001e02157211 */ /* 0x040fe400078e28ff */
[----:B------:R-:W-:Y:S02]  /*0900*/  LEA R20, R2, R28, 0x5 ;  /* 0x0000001c02147211 */ /* 0x000fe400078e28ff */
[----:B------:R-:W0:Y:S01]  /*0910*/  S2R R2, SR_CTAID.Y ;  /* 0x0000000000027919 */ /* 0x000e220000002600 */
[----:B------:R-:W-:-:S02]  /*0920*/  LOP3.LUT R24, R24, 0x1f, RZ, 0xc0, !PT ;  /* 0x0000001f18187812 */ /* 0x000fc400078ec0ff */
[----:B------:R-:W-:Y:S02]  /*0930*/  LEA R25, R22, UR5, 0xa ;  /* 0x0000000516197c11 */ /* 0x000fe4000f8e50ff */
[----:B------:R-:W-:Y:S02]  /*0940*/  LEA R33, R29, UR5, 0xa ;  /* 0x000000051d217c11 */ /* 0x000fe4000f8e50ff */
[----:B------:R-:W-:Y:S02]  /*0950*/  IADD3 R38, PT, PT, R24, R25, RZ ;  /* 0x0000001918267210 */ /* 0x000fe40007ffe0ff */
[----:B------:R-:W-:Y:S02]  /*0960*/  LEA R25, R28, UR5, 0xa ;  /* 0x000000051c197c11 */ /* 0x000fe4000f8e50ff */
[----:B------:R-:W-:Y:S01]  /*0970*/  LEA R35, R30, UR5, 0xa ;  /* 0x000000051e237c11 */ /* 0x000fe2000f8e50ff */
[----:B------:R-:W-:Y:S01]  /*0980*/  ULOP3.LUT UR5, UR4, 0x1000, URZ, 0xc0, !UPT ;  /* 0x0000100004057892 */ /* 0x000fe2000f8ec0ff */
[----:B------:R-:W-:-:S02]  /*0990*/  IADD3 R32, PT, PT, R24, R25, RZ ;  /* 0x0000001918207210 */ /* 0x000fc40007ffe0ff */
[C---:B------:R-:W-:Y:S01]  /*09a0*/  IADD3 R52, PT, PT, R24.reuse, R33, RZ ;  /* 0x0000002118347210 */ /* 0x040fe20007ffe0ff */
[----:B------:R-:W-:Y:S01]  /*09b0*/  UMOV UR4, URZ ;  /* 0x000000ff00047c82 */ /* 0x000fe20008000000 */
[----:B------:R-:W-:Y:S02]  /*09c0*/  IADD3 R34, PT, PT, R24, R35, RZ ;  /* 0x0000002318227210 */ /* 0x000fe40007ffe0ff */
[C---:B------:R-:W-:Y:S02]  /*09d0*/  LEA R38, R31.reuse, R38, 0xf ;  /* 0x000000261f267211 */ /* 0x040fe400078e78ff */
[C---:B------:R-:W-:Y:S02]  /*09e0*/  LEA R32, R31.reuse, R32, 0xf ;  /* 0x000000201f207211 */ /* 0x040fe400078e78ff */
[----:B------:R-:W-:Y:S02]  /*09f0*/  LEA R34, R31, R34, 0xf ;  /* 0x000000221f227211 */ /* 0x000fe400078e78ff */
[----:B0-----:R-:W-:-:S04]  /*0a00*/  SHF.L.U32 R27, R2, 0xf, RZ ;  /* 0x0000000f021b7819 */ /* 0x001fc800000006ff */
[-C--:B------:R-:W-:Y:S02]  /*0a10*/  LEA R25, R28, R27.reuse, 0xa ;  /* 0x0000001b1c197211 */ /* 0x080fe400078e50ff */
[-C--:B------:R-:W-:Y:S02]  /*0a20*/  LEA R33, R29, R27.reuse, 0xa ;  /* 0x0000001b1d217211 */ /* 0x080fe400078e50ff */
[-C--:B------:R-:W-:Y:S02]  /*0a30*/  LEA R35, R30, R27.reuse, 0xa ;  /* 0x0000001b1e237211 */ /* 0x080fe400078e50ff */
[----:B------:R-:W-:Y:S02]  /*0a40*/  LEA R27, R22, R27, 0xa ;  /* 0x0000001b161b7211 */ /* 0x000fe400078e50ff */
[C---:B------:R-:W-:Y:S02]  /*0a50*/  IADD3 R50, PT, PT, R24.reuse, R25, RZ ;  /* 0x0000001918327210 */ /* 0x040fe40007ffe0ff */
[----:B------:R-:W-:-:S02]  /*0a60*/  IADD3 R36, PT, PT, R24, R33, RZ ;  /* 0x0000002118247210 */ /* 0x000fc40007ffe0ff */
[C---:B------:R-:W-:Y:S02]  /*0a70*/  IADD3 R26, PT, PT, R24.reuse, R35, RZ ;  /* 0x00000023181a7210 */ /* 0x040fe40007ffe0ff */
[----:B------:R-:W-:Y:S02]  /*0a80*/  IADD3 R24, PT, PT, R24, R27, RZ ;  /* 0x0000001b18187210 */ /* 0x000fe40007ffe0ff */
[C---:B------:R-:W-:Y:S02]  /*0a90*/  LEA R22, R31.reuse, R22, 0x5 ;  /* 0x000000161f167211 */ /* 0x040fe400078e28ff */
[C---:B------:R-:W-:Y:S02]  /*0aa0*/  LEA R28, R31.reuse, R28, 0x5 ;  /* 0x0000001c1f1c7211 */ /* 0x040fe400078e28ff */
[C---:B------:R-:W-:Y:S02]  /*0ab0*/  LEA R29, R31.reuse, R29, 0x5 ;  /* 0x0000001d1f1d7211 */ /* 0x040fe400078e28ff */
[----:B------:R-:W-:-:S02]  /*0ac0*/  LEA R30, R31, R30, 0x5 ;  /* 0x0000001e1f1e7211 */ /* 0x000fc400078e28ff */
[C---:B------:R-:W-:Y:S02]  /*0ad0*/  LEA R33, R31.reuse, R52, 0xf ;  /* 0x000000341f217211 */ /* 0x040fe400078e78ff */
[C---:B------:R-:W-:Y:S02]  /*0ae0*/  LEA R35, R31.reuse, R50, 0x5 ;  /* 0x000000321f237211 */ /* 0x040fe400078e28ff */
[C---:B------:R-:W-:Y:S02]  /*0af0*/  LEA R36, R31.reuse, R36, 0x5 ;  /* 0x000000241f247211 */ /* 0x040fe400078e28ff */
[C---:B------:R-:W-:Y:S02]  /*0b00*/  LEA R37, R31.reuse, R26, 0x5 ;  /* 0x0000001a1f257211 */ /* 0x040fe400078e28ff */
[----:B------:R-:W-:-:S07]  /*0b10*/  LEA R31, R31, R24, 0x5 ;  /* 0x000000181f1f7211 */ /* 0x000fce00078e28ff */
.L_x_1:
[----:B------:R-:W-:Y:S02]  /*0b20*/  ISETP.GT.AND P0, PT, R48, 0x3ff, PT ;  /* 0x000003ff3000780c */ /* 0x000fe40003f04270 */
[----:B------:R-:W-:Y:S02]  /*0b30*/  ISETP.GT.U32.AND P4, PT, R39, 0x3ff, PT ;  /* 0x000003ff2700780c */ /* 0x000fe40003f84070 */
[----:B------:R-:W-:Y:S02]  /*0b40*/  ISETP.GT.U32.OR P5, PT, R22, 0x3ff, P0 ;  /* 0x000003ff1600780c */ /* 0x000fe400007a4470 */
[----:B------:R-:W-:-:S09]  /*0b50*/  ISETP.GE.U32.AND P6, PT, R20, 0x400, PT ;  /* 0x000004001400780c */ /* 0x000fd20003fc6070 */
[----:B0-----:R-:W0:Y:S08]  /*0b60*/  @!P4 LDC.64 R24, c[0x0][0x380] ;  /* 0x0000e000ff18cb82 */ /* 0x001e300000000a00 */
[----:B------:R-:W1:Y:S01]  /*0b70*/  @!P5 LDC.64 R26, c[0x0][0x388] ;  /* 0x0000e200ff1adb82 */ /* 0x000e620000000a00 */
[----:B0-----:R-:W-:-:S07]  /*0b80*/  @!P4 IMAD.WIDE.U32 R54, R31, 0x4, R24 ;  /* 0x000000041f36c825 */ /* 0x001fce00078e0018 */
[----:B------:R-:W0:Y:S01]  /*0b90*/  @!P6 LDC.64 R24, c[0x0][0x380] ;  /* 0x0000e000ff18eb82 */ /* 0x000e220000000a00 */
[----:B------:R2:W3:Y:S01]  /*0ba0*/  @!P4 LDG.E R49, desc[UR10][R54.64] ;  /* 0x0000000a3631c981 */ /* 0x0004e2000c1e1900 */
[----:B-1----:R-:W-:-:S05]  /*0bb0*/  @!P5 IMAD.WIDE R26, R38, 0x4, R26 ;  /* 0x00000004261ad825 */ /* 0x002fca00078e021a */
[----:B------:R-:W4:Y:S01]  /*0bc0*/  @!P5 LDG.E R52, desc[UR10][R26.64] ;  /* 0x0000000a1a34d981 */ /* 0x000f22000c1e1900 */
[----:B------:R-:W-:-:S04]  /*0bd0*/  ISETP.GE.AND P1, PT, R48, 0x400, PT ;  /* 0x000004003000780c */ /* 0x000fc80003f26270 */
[----:B------:R-:W-:Y:S02]  /*0be0*/  ISETP.LT.U32.AND P2, PT, R28, 0x400, !P1 ;  /* 0x000004001c00780c */ /* 0x000fe40004f41070 */
[----:B------:R-:W-:Y:S01]  /*0bf0*/  ISETP.GE.U32.AND P3, PT, R23, 0x400, PT ;  /* 0x000004001700780c */ /* 0x000fe20003f66070 */
[----:B0-----:R-:W-:-:S10]  /*0c00*/  @!P6 IMAD.WIDE.U32 R24, R35, 0x4, R24 ;  /* 0x000000042318e825 */ /* 0x001fd400078e0018 */
[----:B------:R-:W0:Y:S01]  /*0c10*/  @P2 LDC.64 R50, c[0x0][0x388] ;  /* 0x0000e200ff322b82 */ /* 0x000e220000000a00 */
[----:B------:R1:W5:Y:S07]  /*0c20*/  @!P6 LDG.E R57, desc[UR10][R24.64] ;  /* 0x0000000a1839e981 */ /* 0x00036e000c1e1900 */
[----:B--2---:R-:W2:Y:S01]  /*0c30*/  @!P3 LDC.64 R54, c[0x0][0x380] ;  /* 0x0000e000ff36bb82 */ /* 0x004ea20000000a00 */
[----:B0-----:R-:W-:-:S06]  /*0c40*/  @P2 IMAD.WIDE R50, R32, 0x4, R50 ;  /* 0x0000000420322825 */ /* 0x001fcc00078e0232 */
[----:B------:R-:W5:Y:S01]  /*0c50*/  @P2 LDG.E R50, desc[UR10][R50.64] ;  /* 0x0000000a32322981 */ /* 0x000f62000c1e1900 */
[----:B--2---:R-:W-:-:S03]  /*0c60*/  @!P3 IMAD.WIDE.U32 R54, R36, 0x4, R54 ;  /* 0x000000042436b825 */ /* 0x004fc600078e0036 */
[----:B---3--:R0:W-:Y:S04]  /*0c70*/  @!P4 STS [R40+UR5], R49 ;  /* 0x000000312800c988 */ /* 0x0081e80008000805 */
[----:B------:R-:W-:Y:S01]  /*0c80*/  @P4 STS [R40+UR5], RZ ;  /* 0x000000ff28004988 */ /* 0x000fe20008000805 */
[----:B------:R-:W-:-:S03]  /*0c90*/  ISETP.LT.U32.AND P4, PT, R29, 0x400, !P1 ;  /* 0x000004001d00780c */ /* 0x000fc60004f81070 */
[----:B----4-:R2:W-:Y:S01]  /*0ca0*/  @!P5 STS [R41+UR5], R52 ;  /* 0x000000342900d988 */ /* 0x0105e20008000805 */
[----:B------:R-:W-:-:S03]  /*0cb0*/  ISETP.LT.U32.AND P1, PT, R30, 0x400, !P1 ;  /* 0x000004001e00780c */ /* 0x000fc60004f21070 */
[----:B------:R3:W-:Y:S01]  /*0cc0*/  @P5 STS [R41+UR5], RZ ;  /* 0x000000ff29005988 */ /* 0x0007e20008000805 */
[----:B------:R-:W-:-:S03]  /*0cd0*/  ISETP.GE.U32.AND P5, PT, R21, 0x400, PT ;  /* 0x000004001500780c */ /* 0x000fc60003fa6070 */
[----:B0-----:R-:W4:Y:S02]  /*0ce0*/  @!P3 LDG.E R49, desc[UR10][R54.64] ;  /* 0x0000000a3631b981 */ /* 0x001f24000c1e1900 */
[----:B------:R-:W0:Y:S01]  /*0cf0*/  @P4 LDC.64 R26, c[0x0][0x388] ;  /* 0x0000e200ff1a4b82 */ /* 0x000e220000000a00 */
[----:B------:R-:W-:Y:S01]  /*0d00*/  UIADD3 UR4, UPT, UPT, UR4, 0x4, URZ ;  /* 0x0000000404047890 */ /* 0x000fe2000fffe0ff */
[----:B------:R3:W-:Y:S06]  /*0d10*/  @P6 STS [R46+UR5], RZ ;  /* 0x000000ff2e006988 */ /* 0x0007ec0008000805 */
[----:B-1----:R-:W1:Y:S08]  /*0d20*/  @!P5 LDC.64 R24, c[0x0][0x380] ;  /* 0x0000e000ff18db82 */ /* 0x002e700000000a00 */
[----:B--2---:R-:W2:Y:S01]  /*0d30*/  @P1 LDC.64 R52, c[0x0][0x388] ;  /* 0x0000e200ff341b82 */ /* 0x004ea20000000a00 */
[----:B0-----:R-:W-:Y:S01]  /*0d40*/  @P4 IMAD.WIDE R26, R33, 0x4, R26 ;  /* 0x00000004211a4825 */ /* 0x001fe200078e021a */
[----:B------:R-:W-:Y:S01]  /*0d50*/  UISETP.NE.AND UP0, UPT, UR4, 0x10, UPT ;  /* 0x000000100400788c */ /* 0x000fe2000bf05270 */
[----:B-----5:R3:W-:Y:S04]  /*0d60*/  @!P6 STS [R46+UR5], R57 ;  /* 0x000000392e00e988 */ /* 0x0207e80008000805 */
[----:B------:R-:W5:Y:S01]  /*0d70*/  @P4 LDG.E R26, desc[UR10][R26.64] ;  /* 0x0000000a1a1a4981 */ /* 0x000f62000c1e1900 */
[----:B-1----:R-:W-:-:S06]  /*0d80*/  @!P5 IMAD.WIDE.U32 R24, R37, 0x4, R24 ;  /* 0x000000042518d825 */ /* 0x002fcc00078e0018 */
[----:B------:R-:W3:Y:S01]  /*0d90*/  @!P5 LDG.E R25, desc[UR10][R24.64] ;  /* 0x0000000a1819d981 */ /* 0x000ee2000c1e1900 */
[----:B--2---:R-:W-:-:S06]  /*0da0*/  @P1 IMAD.WIDE R52, R34, 0x4, R52 ;  /* 0x0000000422341825 */ /* 0x004fcc00078e0234 */
[----:B------:R-:W2:Y:S04]  /*0db0*/  @P1 LDG.E R52, desc[UR10][R52.64] ;  /* 0x0000000a34341981 */ /* 0x000ea8000c1e1900 */
[----:B------:R0:W-:Y:S04]  /*0dc0*/  @!P2 STS [R47+UR5], RZ ;  /* 0x000000ff2f00a988 */ /* 0x0001e80008000805 */
[----:B------:R0:W-:Y:S04]  /*0dd0*/  @P2 STS [R47+UR5], R50 ;  /* 0x000000322f002988 */ /* 0x0001e80008000805 */
[----:B------:R0:W-:Y:S01]  /*0de0*/  @P3 STS [R44+UR5], RZ ;  /* 0x000000ff2c003988 */ /* 0x0001e20008000805 */
[----:B------:R-:W-:-:S02]  /*0df0*/  IADD3 R39, PT, PT, R39, 0x8, RZ ;  /* 0x0000000827277810 */ /* 0x000fc40007ffe0ff */
[----:B------:R-:W-:Y:S02]  /*0e00*/  IADD3 R20, PT, PT, R20, 0x8, RZ ;  /* 0x0000000814147810 */ /* 0x000fe40007ffe0ff */
[----:B------:R-:W-:Y:S02]  /*0e10*/  IADD3 R23, PT, PT, R23, 0x8, RZ ;  /* 0x0000000817177810 */ /* 0x000fe40007ffe0ff */
[----:B------:R-:W-:Y:S02]  /*0e20*/  IADD3 R21, PT, PT, R21, 0x8, RZ ;  /* 0x0000000815157810 */ /* 0x000fe40007ffe0ff */
[----:B------:R-:W-:Y:S02]  /*0e30*/  IADD3 R22, PT, PT, R22, 0x8, RZ ;  /* 0x0000000816167810 */ /* 0x000fe40007ffe0ff */
[----:B------:R-:W-:Y:S02]  /*0e40*/  IADD3 R28, PT, PT, R28, 0x8, RZ ;  /* 0x000000081c1c7810 */ /* 0x000fe40007ffe0ff */
        /* <DEDUP_REMOVED lines=9> */
[----:B------:R-:W-:Y:S01]  /*0ee0*/  IADD3 R34, PT, PT, R34, 0x2000, RZ ;  /* 0x0000200022227810 */ /* 0x000fe20007ffe0ff */
[----:B----4-:R0:W-:Y:S04]  /*0ef0*/  @!P3 STS [R44+UR5], R49 ;  /* 0x000000312c00b988 */ /* 0x0101e80008000805 */
[----:B------:R0:W-:Y:S04]  /*0f00*/  @!P4 STS [R45+UR5], RZ ;  /* 0x000000ff2d00c988 */ /* 0x0001e80008000805 */
[----:B-----5:R0:W-:Y:S04]  /*0f10*/  @P4 STS [R45+UR5], R26 ;  /* 0x0000001a2d004988 */ /* 0x0201e80008000805 */
[----:B------:R0:W-:Y:S04]  /*0f20*/  @P5 STS [R42+UR5], RZ ;  /* 0x000000ff2a005988 */ /* 0x0001e80008000805 */
[----:B---3--:R0:W-:Y:S04]  /*0f30*/  @!P5 STS [R42+UR5], R25 ;  /* 0x000000192a00d988 */ /* 0x0081e80008000805 */
[----:B------:R0:W-:Y:S04]  /*0f40*/  @!P1 STS [R43+UR5], RZ ;  /* 0x000000ff2b009988 */ /* 0x0001e80008000805 */
[----:B--2---:R0:W-:Y:S01]  /*0f50*/  @P1 STS [R43+UR5], R52 ;  /* 0x000000342b001988 */ /* 0x0041e20008000805 */
[----:B------:R-:W-:Y:S01]  /*0f60*/  UIADD3 UR5, UPT, UPT, UR5, 0x400, URZ ;  /* 0x0000040005057890 */ /* 0x000fe2000fffe0ff */
[----:B------:R-:W-:Y:S11]  /*0f70*/  BRA.U UP0, `(.L_x_1) ;  /* 0xfffffff900e87547 */ /* 0x000ff6000b83ffff */
[----:B------:R-:W1:Y:S01]  /*0f80*/  S2UR UR6, SR_CgaCtaId ;  /* 0x00000000000679c3 */ /* 0x000e620000008800 */
[----:B------:R-:W-:Y:S01]  /*0f90*/  USHF.L.U32 UR4, UR8, 0xc, URZ ;  /* 0x0000000c08047899 */ /* 0x000fe200080006ff */
[----:B------:R-:W-:Y:S02]  /*0fa0*/  UMOV UR5, 0x400 ;  /* 0x0000040000057882 */ /* 0x000fe40000000000 */
[----:B------:R-:W-:Y:S02]  /*0fb0*/  UIADD3 UR7, UPT, UPT, UR5, 0x2000, URZ ;  /* 0x0000200005077890 */ /* 0x000fe4000fffe0ff */
[----:B------:R-:W-:Y:S02]  /*0fc0*/  ULOP3.LUT UR4, UR4, 0x1000, URZ, 0xc, !UPT ;  /* 0x0000100004047892 */ /* 0x000fe4000f8e0cff */
[----:B-1----:R-:W-:Y:S02]  /*0fd0*/  ULEA UR5, UR6, UR5, 0x18 ;  /* 0x0000000506057291 */ /* 0x002fe4000f8ec0ff */
[----:B------:R-:W-:-:S02]  /*0fe0*/  ULEA UR6, UR6, UR7, 0x18 ;  /* 0x0000000706067291 */ /* 0x000fc4000f8ec0ff */
[----:B------:R-:W-:Y:S02]  /*0ff0*/  UIADD3 UR5, UPT, UPT, UR5, UR4, URZ ;  /* 0x0000000405057290 */ /* 0x000fe4000fffe0ff */
[----:B------:R-:W-:-:S03]  /*1000*/  UIADD3 UR6, UPT, UPT, UR6, UR4, URZ ;  /* 0x0000000406067290 */ /* 0x000fc6000fffe0ff */
[----:B------:R-:W-:-:S09]  /*1010*/  UMOV UR4, URZ ;  /* 0x000000ff00047c82 */ /* 0x000fd20008000000 */
.L_x_2:
[----:B------:R-:W-:Y:S02]  /*1020*/  ULEA UR7, UR4, UR5, 0x2 ;  /* 0x0000000504077291 */ /* 0x000fe4000f8e10ff */
[----:B------:R-:W-:Y:S02]  /*1030*/  ULEA UR9, UR4, UR6, 0x7 ;  /* 0x0000000604097291 */ /* 0x000fe4000f8e38ff */
[----:B------:R-:W-:Y:S02]  /*1040*/  UIADD3 UR4, UPT, UPT, UR4, 0x8, URZ ;  /* 0x0000000804047890 */ /* 0x000fe4000fffe0ff */
[----:B0-----:R-:W-:Y:S02]  /*1050*/  LEA R50, R0, UR7, 0x9 ;  /* 0x0000000700327c11 */ /* 0x001fe4000f8e48ff */
[----:B------:R-:W-:Y:S01]  /*1060*/  LEA R49, R3, UR9, 0x4 ;  /* 0x0000000903317c11 */ /* 0x000fe2000f8e20ff */
[----:B------:R-:W-:Y:S02]  /*1070*/  UISETP.NE.AND UP0, UPT, UR4, 0x20, UPT ;  /* 0x000000200400788c */ /* 0x000fe4000bf05270 */
[----:B------:R-:W-:Y:S04]  /*1080*/  LDS.128 R20, [R50] ;  /* 0x0000000032147984 */ /* 0x000fe80000000c00 */
[----:B------:R-:W0:Y:S04]  /*1090*/  LDS.128 R24, [R49] ;  /* 0x0000000031187984 */ /* 0x000e280000000c00 */
[----:B------:R-:W1:Y:S04]  /*10a0*/  LDS.128 R32, [R49+0x80] ;  /* 0x0000800031207984 */ /* 0x000e680000000c00 */
[----:B------:R-:W2:Y:S04]  /*10b0*/  LDS.128 R36, [R50+0x100] ;  /* 0x0001000032247984 */ /* 0x000ea80000000c00 */
[----:B------:R-:W3:Y:S01]  /*10c0*/  LDS.128 R28, [R50+0x80] ;  /* 0x00008000321c7984 */ /* 0x000ee20000000c00 */
[C---:B0-----:R-:W-:Y:S01]  /*10d0*/  FFMA R51, R20.reuse, R24, R16 ;  /* 0x0000001814337223 */ /* 0x041fe20000000010 */
[C---:B------:R-:W-:Y:S01]  /*10e0*/  FFMA R16, R20.reuse, R25, R17 ;  /* 0x0000001914107223 */ /* 0x040fe20000000011 */
[C---:B------:R-:W-:Y:S01]  /*10f0*/  FFMA R17, R20.reuse, R26, R18 ;  /* 0x0000001a14117223 */ /* 0x040fe20000000012 */
[----:B------:R-:W-:Y:S01]  /*1100*/  FFMA R52, R20, R27, R19 ;  /* 0x0000001b14347223 */ /* 0x000fe20000000013 */
[----:B-1----:R-:W-:Y:S01]  /*1110*/  FFMA R51, R32, R21, R51 ;  /* 0x0000001520337223 */ /* 0x002fe20000000033 */
[C---:B------:R-:W-:Y:S01]  /*1120*/  FFMA R19, R21.reuse, R33, R16 ;  /* 0x0000002115137223 */ /* 0x040fe20000000010 */
[C---:B------:R-:W-:Y:S01]  /*1130*/  FFMA R17, R21.reuse, R34, R17 ;  /* 0x0000002215117223 */ /* 0x040fe20000000011 */
[----:B------:R-:W-:Y:S01]  /*1140*/  FFMA R16, R21, R35, R52 ;  /* 0x0000002315107223 */ /* 0x000fe20000000034 */
[C---:B--2---:R-:W-:Y:S01]  /*1150*/  FFMA R21, R36.reuse, R24, R8 ;  /* 0x0000001824157223 */ /* 0x044fe20000000008 */
[C---:B------:R-:W-:Y:S01]  /*1160*/  FFMA R52, R36.reuse, R25, R9 ;  /* 0x0000001924347223 */ /* 0x040fe20000000009 */
[C---:B------:R-:W-:Y:S01]  /*1170*/  FFMA R54, R36.reuse, R26, R10 ;  /* 0x0000001a24367223 */ /* 0x040fe2000000000a */
[----:B------:R-:W-:Y:S01]  /*1180*/  FFMA R36, R36, R27, R11 ;  /* 0x0000001b24247223 */ /* 0x000fe2000000000b */
[C---:B---3--:R-:W-:Y:S01]  /*1190*/  FFMA R53, R28.reuse, R24, R12 ;  /* 0x000000181c357223 */ /* 0x048fe2000000000c */
[----:B------:R-:W0:Y:S01]  /*11a0*/  LDS.128 R8, [R50+0x180] ;  /* 0x0001800032087984 */ /* 0x000e220000000c00 */
[C---:B------:R-:W-:Y:S01]  /*11b0*/  FFMA R18, R28.reuse, R25, R13 ;  /* 0x000000191c127223 */ /* 0x040fe2000000000d */
[C---:B------:R-:W-:Y:S01]  /*11c0*/  FFMA R20, R28.reuse, R26, R14 ;  /* 0x0000001a1c147223 */ /* 0x040fe2000000000e */
[----:B------:R-:W-:Y:S01]  /*11d0*/  FFMA R28, R28, R27, R15 ;  /* 0x0000001b1c1c7223 */ /* 0x000fe2000000000f */
[C---:B------:R-:W-:Y:S01]  /*11e0*/  FFMA R53, R32.reuse, R29, R53 ;  /* 0x0000001d20357223 */ /* 0x040fe20000000035 */
[----:B------:R-:W1:Y:S01]  /*11f0*/  LDS.128 R12, [R49+0x100] ;  /* 0x00010000310c7984 */ /* 0x000e620000000c00 */
[CC--:B------:R-:W-:Y:S01]  /*1200*/  FFMA R57, R29.reuse, R34.reuse, R20 ;  /* 0x000000221d397223 */ /* 0x0c0fe20000000014 */
[----:B------:R-:W-:Y:S01]  /*1210*/  FFMA R28, R29, R35, R28 ;  /* 0x000000231d1c7223 */ /* 0x000fe2000000001c */
[----:B------:R-:W-:Y:S01]  /*1220*/  FFMA R21, R32, R37, R21 ;  /* 0x0000002520157223 */ /* 0x000fe20000000015 */
[C---:B------:R-:W-:Y:S01]  /*1230*/  FFMA R59, R37.reuse, R34, R54 ;  /* 0x00000022253b7223 */ /* 0x040fe20000000036 */
[----:B------:R-:W-:Y:S01]  /*1240*/  FFMA R36, R37, R35, R36 ;  /* 0x0000002325247223 */ /* 0x000fe20000000024 */
[C---:B0-----:R-:W-:Y:S01]  /*1250*/  FFMA R55, R8.reuse, R24, R4 ;  /* 0x0000001808377223 */ /* 0x041fe20000000004 */
[C---:B------:R-:W-:Y:S01]  /*1260*/  FFMA R24, R8.reuse, R25, R5 ;  /* 0x0000001908187223 */ /* 0x040fe20000000005 */
[C---:B------:R-:W-:Y:S01]  /*1270*/  FFMA R25, R8.reuse, R26, R6 ;  /* 0x0000001a08197223 */ /* 0x040fe20000000006 */
[----:B------:R-:W-:Y:S01]  /*1280*/  FFMA R8, R8, R27, R7 ;  /* 0x0000001b08087223 */ /* 0x000fe20000000007 */
[-C--:B------:R-:W-:Y:S01]  /*1290*/  FFMA R27, R29, R33.reuse, R18 ;  /* 0x000000211d1b7223 */ /* 0x080fe20000000012 */
[----:B------:R-:W0:Y:S01]  /*12a0*/  LDS.128 R4, [R49+0x180] ;  /* 0x0001800031047984 */ /* 0x000e220000000c00 */
[----:B------:R-:W-:Y:S01]  /*12b0*/  FFMA R29, R37, R33, R52 ;  /* 0x00000021251d7223 */ /* 0x000fe20000000034 */
[----:B------:R-:W-:Y:S01]  /*12c0*/  FFMA R55, R32, R9, R55 ;  /* 0x0000000920377223 */ /* 0x000fe20000000037 */
[C---:B------:R-:W-:Y:S01]  /*12d0*/  FFMA R33, R9.reuse, R33, R24 ;  /* 0x0000002109217223 */ /* 0x040fe20000000018 */
[C---:B------:R-:W-:Y:S01]  /*12e0*/  FFMA R25, R9.reuse, R34, R25 ;  /* 0x0000002209197223 */ /* 0x040fe20000000019 */
[----:B------:R-:W-:Y:S01]  /*12f0*/  FFMA R18, R9, R35, R8 ;  /* 0x0000002309127223 */ /* 0x000fe20000000008 */
[C---:B-1----:R-:W-:Y:S01]  /*1300*/  FFMA R17, R22.reuse, R14, R17 ;  /* 0x0000000e16117223 */ /* 0x042fe20000000011 */
[----:B------:R-:W-:Y:S01]  /*1310*/  FFMA R16, R22, R15, R16 ;  /* 0x0000000f16107223 */ /* 0x000fe20000000010 */
[----:B------:R-:W-:Y:S01]  /*1320*/  FFMA R51, R12, R22, R51 ;  /* 0x000000160c337223 */ /* 0x000fe20000000033 */
[-C--:B------:R-:W-:Y:S01]  /*1330*/  FFMA R20, R22, R13.reuse, R19 ;  /* 0x0000000d16147223 */ /* 0x080fe20000000013 */
[----:B------:R-:W-:Y:S01]  /*1340*/  FFMA R53, R12, R30, R53 ;  /* 0x0000001e0c357223 */ /* 0x000fe20000000035 */
[C---:B------:R-:W-:Y:S01]  /*1350*/  FFMA R8, R30.reuse, R13, R27 ;  /* 0x0000000d1e087223 */ /* 0x040fe2000000001b */
[C---:B------:R-:W-:Y:S01]  /*1360*/  FFMA R57, R30.reuse, R14, R57 ;  /* 0x0000000e1e397223 */ /* 0x040fe20000000039 */
[----:B------:R-:W-:Y:S01]  /*1370*/  FFMA R28, R30, R15, R28 ;  /* 0x0000000f1e1c7223 */ /* 0x000fe2000000001c */
[-C--:B------:R-:W-:Y:S01]  /*1380*/  FFMA R22, R38, R13.reuse, R29 ;  /* 0x0000000d26167223 */ /* 0x080fe2000000001d */
[----:B------:R-:W-:Y:S01]  /*1390*/  FFMA R55, R12, R10, R55 ;  /* 0x0000000a0c377223 */ /* 0x000fe20000000037 */
[C---:B------:R-:W-:Y:S01]  /*13a0*/  FFMA R30, R10.reuse, R13, R33 ;  /* 0x0000000d0a1e7223 */ /* 0x040fe20000000021 */
[----:B------:R-:W-:Y:S01]  /*13b0*/  FFMA R9, R10, R14, R25 ;  /* 0x0000000e0a097223 */ /* 0x000fe20000000019 */
[----:B------:R-:W-:Y:S01]  /*13c0*/  FFMA R21, R12, R38, R21 ;  /* 0x000000260c157223 */ /* 0x000fe20000000015 */
[C---:B------:R-:W-:Y:S01]  /*13d0*/  FFMA R59, R38.reuse, R14, R59 ;  /* 0x0000000e263b7223 */ /* 0x040fe2000000003b */
[-C--:B------:R-:W-:Y:S01]  /*13e0*/  FFMA R36, R38, R15.reuse, R36 ;  /* 0x0000000f26247223 */ /* 0x080fe20000000024 */
[----:B------:R-:W-:Y:S01]  /*13f0*/  FFMA R10, R10, R15, R18 ;  /* 0x0000000f0a0a7223 */ /* 0x000fe20000000012 */
[----:B------:R-:W-:Y:S04]  /*1400*/  LDS.128 R24, [R50+0x90] ;  /* 0x0000900032187984 */ /* 0x000fe80000000c00 */
[----:B------:R-:W1:Y:S01]  /*1410*/  LDS.128 R12, [R49+0x200] ;  /* 0x00020000310c7984 */ /* 0x000e620000000c00 */
[CC--:B0-----:R-:W-:Y:S01]  /*1420*/  FFMA R29, R23.reuse, R6.reuse, R17 ;  /* 0x00000006171d7223 */ /* 0x0c1fe20000000011 */
[----:B------:R-:W-:Y:S01]  /*1430*/  FFMA R34, R23, R7, R16 ;  /* 0x0000000717227223 */ /* 0x000fe20000000010 */
[C---:B------:R-:W-:Y:S01]  /*1440*/  FFMA R53, R4.reuse, R31, R53 ;  /* 0x0000001f04357223 */ /* 0x040fe20000000035 */
[----:B------:R-:W0:Y:S01]  /*1450*/  LDS.128 R16, [R50+0x10] ;  /* 0x0000100032107984 */ /* 0x000e220000000c00 */
[C---:B------:R-:W-:Y:S01]  /*1460*/  FFMA R8, R31.reuse, R5, R8 ;  /* 0x000000051f087223 */ /* 0x040fe20000000008 */
[CC--:B------:R-:W-:Y:S01]  /*1470*/  FFMA R57, R31.reuse, R6.reuse, R57 ;  /* 0x000000061f397223 */ /* 0x0c0fe20000000039 */
[----:B------:R-:W-:Y:S01]  /*1480*/  FFMA R28, R31, R7, R28 ;  /* 0x000000071f1c7223 */ /* 0x000fe2000000001c */
[C---:B------:R-:W-:Y:S01]  /*1490*/  FFMA R51, R4.reuse, R23, R51 ;  /* 0x0000001704337223 */ /* 0x040fe20000000033 */
[----:B------:R-:W-:Y:S01]  /*14a0*/  FFMA R32, R23, R5, R20 ;  /* 0x0000000517207223 */ /* 0x000fe20000000014 */
[C---:B------:R-:W-:Y:S01]  /*14b0*/  FFMA R31, R4.reuse, R39, R21 ;  /* 0x00000027041f7223 */ /* 0x040fe20000000015 */
[C---:B------:R-:W-:Y:S01]  /*14c0*/  FFMA R38, R39.reuse, R5, R22 ;  /* 0x0000000527267223 */ /* 0x040fe20000000016 */
[CC--:B------:R-:W-:Y:S01]  /*14d0*/  FFMA R59, R39.reuse, R6.reuse, R59 ;  /* 0x00000006273b7223 */ /* 0x0c0fe2000000003b */
[----:B------:R-:W-:Y:S01]  /*14e0*/  FFMA R36, R39, R7, R36 ;  /* 0x0000000727247223 */ /* 0x000fe20000000024 */
[----:B------:R-:W-:Y:S01]  /*14f0*/  FFMA R55, R4, R11, R55 ;  /* 0x0000000b04377223 */ /* 0x000fe20000000037 */
[----:B------:R-:W2:Y:S01]  /*1500*/  LDS.128 R20, [R50+0x110] ;  /* 0x0001100032147984 */ /* 0x000ea20000000c00 */
[C---:B------:R-:W-:Y:S01]  /*1510*/  FFMA R30, R11.reuse, R5, R30 ;  /* 0x000000050b1e7223 */ /* 0x040fe2000000001e */
[C---:B------:R-:W-:Y:S01]  /*1520*/  FFMA R33, R11.reuse, R6, R9 ;  /* 0x000000060b217223 */ /* 0x040fe20000000009 */
[----:B------:R-:W-:-:S02]  /*1530*/  FFMA R52, R11, R7, R10 ;  /* 0x000000070b347223 */ /* 0x000fc4000000000a */
[----:B------:R-:W3:Y:S01]  /*1540*/  LDS.128 R4, [R50+0x190] ;  /* 0x0001900032047984 */ /* 0x000ee20000000c00 */
[C---:B-1----:R-:W-:Y:S01]  /*1550*/  FFMA R28, R24.reuse, R15, R28 ;  /* 0x0000000f181c7223 */ /* 0x042fe2000000001c */
[C---:B------:R-:W-:Y:S01]  /*1560*/  FFMA R53, R24.reuse, R12, R53 ;  /* 0x0000000c18357223 */ /* 0x040fe20000000035 */
[----:B------:R-:W-:Y:S01]  /*1570*/  FFMA R57, R24, R14, R57 ;  /* 0x0000000e18397223 */ /* 0x000fe20000000039 */
[C---:B0-----:R-:W-:Y:S01]  /*1580*/  FFMA R51, R16.reuse, R12, R51 ;  /* 0x0000000c10337223 */ /* 0x041fe20000000033 */
[C---:B------:R-:W-:Y:S01]  /*1590*/  FFMA R32, R16.reuse, R13, R32 ;  /* 0x0000000d10207223 */ /* 0x040fe20000000020 */
[C---:B------:R-:W-:Y:S01]  /*15a0*/  FFMA R29, R16.reuse, R14, R29 ;  /* 0x0000000e101d7223 */ /* 0x040fe2000000001d */
[----:B------:R-:W-:Y:S01]  /*15b0*/  FFMA R34, R16, R15, R34 ;  /* 0x0000000f10227223 */ /* 0x000fe20000000022 */
[-C--:B------:R-:W-:Y:S02]  /*15c0*/  FFMA R16, R24, R13.reuse, R8 ;  /* 0x0000000d18107223 */ /* 0x080fe40000000008 */
[----:B------:R-:W0:Y:S01]  /*15d0*/  LDS.128 R8, [R49+0x280] ;  /* 0x0002800031087984 */ /* 0x000e220000000c00 */
[C---:B--2---:R-:W-:Y:S01]  /*15e0*/  FFMA R35, R20.reuse, R12, R31 ;  /* 0x0000000c14237223 */ /* 0x044fe2000000001f */
[C---:B------:R-:W-:Y:S01]  /*15f0*/  FFMA R38, R20.reuse, R13, R38 ;  /* 0x0000000d14267223 */ /* 0x040fe20000000026 */
[C---:B------:R-:W-:Y:S01]  /*1600*/  FFMA R59, R20.reuse, R14, R59 ;  /* 0x0000000e143b7223 */ /* 0x040fe2000000003b */
[----:B------:R-:W-:Y:S01]  /*1610*/  FFMA R36, R20, R15, R36 ;  /* 0x0000000f14247223 */ /* 0x000fe20000000024 */
[C---:B---3--:R-:W-:Y:S01]  /*1620*/  FFMA R55, R4.reuse, R12, R55 ;  /* 0x0000000c04377223 */ /* 0x048fe20000000037 */
[C---:B------:R-:W-:Y:S01]  /*1630*/  FFMA R20, R4.reuse, R13, R30 ;  /* 0x0000000d04147223 */ /* 0x040fe2000000001e */
[C---:B------:R-:W-:Y:S01]  /*1640*/  FFMA R33, R4.reuse, R14, R33 ;  /* 0x0000000e04217223 */ /* 0x040fe20000000021 */
[----:B------:R-:W-:-:S02]  /*1650*/  FFMA R52, R4, R15, R52 ;  /* 0x0000000f04347223 */ /* 0x000fc40000000034 */
[----:B------:R-:W1:Y:S01]  /*1660*/  LDS.128 R12, [R49+0x300] ;  /* 0x00030000310c7984 */ /* 0x000e620000000c00 */
[-C--:B0-----:R-:W-:Y:S01]  /*1670*/  FFMA R39, R17, R10.reuse, R29 ;  /* 0x0000000a11277223 */ /* 0x081fe2000000001d */
[----:B------:R-:W-:Y:S01]  /*1680*/  FFMA R4, R25, R11, R28 ;  /* 0x0000000b19047223 */ /* 0x000fe2000000001c */
[C---:B------:R-:W-:Y:S01]  /*1690*/  FFMA R51, R8.reuse, R17, R51 ;  /* 0x0000001108337223 */ /* 0x040fe20000000033 */
[----:B------:R-:W0:Y:S01]  /*16a0*/  LDS.128 R28, [R49+0x380] ;  /* 0x00038000311c7984 */ /* 0x000e220000000c00 */
[C---:B------:R-:W-:Y:S01]  /*16b0*/  FFMA R37, R17.reuse, R9, R32 ;  /* 0x0000000911257223 */ /* 0x040fe20000000020 */
[----:B------:R-:W-:Y:S01]  /*16c0*/  FFMA R34, R17, R11, R34 ;  /* 0x0000000b11227223 */ /* 0x000fe20000000022 */
[C---:B------:R-:W-:Y:S01]  /*16d0*/  FFMA R53, R8.reuse, R25, R53 ;  /* 0x0000001908357223 */ /* 0x040fe20000000035 */
[C---:B------:R-:W-:Y:S01]  /*16e0*/  FFMA R17, R25.reuse, R9, R16 ;  /* 0x0000000919117223 */ /* 0x040fe20000000010 */
[-C--:B------:R-:W-:Y:S01]  /*16f0*/  FFMA R57, R25, R10.reuse, R57 ;  /* 0x0000000a19397223 */ /* 0x080fe20000000039 */
[C---:B------:R-:W-:Y:S01]  /*1700*/  FFMA R35, R8.reuse, R21, R35 ;  /* 0x0000001508237223 */ /* 0x040fe20000000023 */
[C---:B------:R-:W-:Y:S01]  /*1710*/  FFMA R25, R21.reuse, R9, R38 ;  /* 0x0000000915197223 */ /* 0x040fe20000000026 */
[CC--:B------:R-:W-:Y:S01]  /*1720*/  FFMA R59, R21.reuse, R10.reuse, R59 ;  /* 0x0000000a153b7223 */ /* 0x0c0fe2000000003b */
[----:B------:R-:W-:Y:S01]  /*1730*/  FFMA R36, R21, R11, R36 ;  /* 0x0000000b15247223 */ /* 0x000fe20000000024 */
[----:B------:R-:W-:Y:S01]  /*1740*/  FFMA R55, R8, R5, R55 ;  /* 0x0000000508377223 */ /* 0x000fe20000000037 */
[C---:B------:R-:W-:Y:S01]  /*1750*/  FFMA R9, R5.reuse, R9, R20 ;  /* 0x0000000905097223 */ /* 0x040fe20000000014 */
[C---:B------:R-:W-:Y:S01]  /*1760*/  FFMA R33, R5.reuse, R10, R33 ;  /* 0x0000000a05217223 */ /* 0x040fe20000000021 */
[----:B------:R-:W-:Y:S01]  /*1770*/  FFMA R52, R5, R11, R52 ;  /* 0x0000000b05347223 */ /* 0x000fe20000000034 */
[----:B-1----:R-:W-:Y:S01]  /*1780*/  FFMA R4, R26, R15, R4 ;  /* 0x0000000f1a047223 */ /* 0x002fe20000000004 */
[----:B------:R-:W-:Y:S01]  /*1790*/  FFMA R35, R12, R22, R35 ;  /* 0x000000160c237223 */ /* 0x000fe20000000023 */
[C---:B------:R-:W-:Y:S01]  /*17a0*/  FFMA R20, R22.reuse, R13, R25 ;  /* 0x0000000d16147223 */ /* 0x040fe20000000019 */
[C---:B------:R-:W-:Y:S01]  /*17b0*/  FFMA R59, R22.reuse, R14, R59 ;  /* 0x0000000e163b7223 */ /* 0x040fe2000000003b */
[----:B------:R-:W-:Y:S01]  /*17c0*/  FFMA R36, R22, R15, R36 ;  /* 0x0000000f16247223 */ /* 0x000fe20000000024 */
[----:B------:R-:W-:Y:S01]  /*17d0*/  FFMA R51, R12, R18, R51 ;  /* 0x000000120c337223 */ /* 0x000fe20000000033 */
[CC--:B------:R-:W-:Y:S01]  /*17e0*/  FFMA R8, R18.reuse, R13.reuse, R37 ;  /* 0x0000000d12087223 */ /* 0x0c0fe20000000025 */
[----:B------:R-:W-:Y:S01]  /*17f0*/  FFMA R39, R18, R14, R39 ;  /* 0x0000000e12277223 */ /* 0x000fe20000000027 */
[-C--:B------:R-:W-:Y:S01]  /*1800*/  FFMA R10, R26, R13.reuse, R17 ;  /* 0x0000000d1a0a7223 */ /* 0x080fe20000000011 */
[----:B------:R-:W-:Y:S01]  /*1810*/  FFMA R55, R12, R6, R55 ;  /* 0x000000060c377223 */ /* 0x000fe20000000037 */
[C---:B------:R-:W-:Y:S01]  /*1820*/  FFMA R22, R6.reuse, R13, R9 ;  /* 0x0000000d06167223 */ /* 0x040fe20000000009 */
[----:B------:R-:W-:Y:S01]  /*1830*/  FFMA R33, R6, R14, R33 ;  /* 0x0000000e06217223 */ /* 0x000fe20000000021 */
[-C--:B------:R-:W-:Y:S01]  /*1840*/  FFMA R34, R18, R15.reuse, R34 ;  /* 0x0000000f12227223 */ /* 0x080fe20000000022 */
[----:B------:R-:W-:Y:S01]  /*1850*/  FFMA R53, R12, R26, R53 ;  /* 0x0000001a0c357223 */ /* 0x000fe20000000035 */
[----:B------:R-:W-:Y:S01]  /*1860*/  FFMA R57, R26, R14, R57 ;  /* 0x0000000e1a397223 */ /* 0x000fe20000000039 */
[----:B------:R-:W-:Y:S01]  /*1870*/  FFMA R52, R6, R15, R52 ;  /* 0x0000000f06347223 */ /* 0x000fe20000000034 */
[----:B0-----:R-:W-:Y:S01]  /*1880*/  FFMA R15, R27, R31, R4 ;  /* 0x0000001f1b0f7223 */ /* 0x001fe20000000004 */
[C---:B------:R-:W-:Y:S01]  /*1890*/  FFMA R16, R28.reuse, R19, R51 ;  /* 0x000000131c107223 */ /* 0x040fe20000000033 */
[CC--:B------:R-:W-:Y:S01]  /*18a0*/  FFMA R17, R19.reuse, R29.reuse, R8 ;  /* 0x0000001d13117223 */ /* 0x0c0fe20000000008 */
[-C--:B------:R-:W-:Y:S01]  /*18b0*/  FFMA R18, R19, R30.reuse, R39 ;  /* 0x0000001e13127223 */ /* 0x080fe20000000027 */
[----:B------:R-:W-:Y:S01]  /*18c0*/  FFMA R13, R27, R29, R10 ;  /* 0x0000001d1b0d7223 */ /* 0x000fe2000000000a */
[C---:B------:R-:W-:Y:S01]  /*18d0*/  FFMA R4, R28.reuse, R7, R55 ;  /* 0x000000071c047223 */ /* 0x040fe20000000037 */
[C---:B------:R-:W-:Y:S01]  /*18e0*/  FFMA R5, R7.reuse, R29, R22 ;  /* 0x0000001d07057223 */ /* 0x040fe20000000016 */
[-C--:B------:R-:W-:Y:S01]  /*18f0*/  FFMA R6, R7, R30.reuse, R33 ;  /* 0x0000001e07067223 */ /* 0x080fe20000000021 */
[----:B------:R-:W-:Y:S01]  /*1900*/  FFMA R19, R19, R31, R34 ;  /* 0x0000001f13137223 */ /* 0x000fe20000000022 */
[C---:B------:R-:W-:Y:S01]  /*1910*/  FFMA R12, R28.reuse, R27, R53 ;  /* 0x0000001b1c0c7223 */ /* 0x040fe20000000035 */
[-C--:B------:R-:W-:Y:S01]  /*1920*/  FFMA R14, R27, R30.reuse, R57 ;  /* 0x0000001e1b0e7223 */ /* 0x080fe20000000039 */
[----:B------:R-:W-:Y:S01]  /*1930*/  FFMA R8, R28, R23, R35 ;  /* 0x000000171c087223 */ /* 0x000fe20000000023 */
[C---:B------:R-:W-:Y:S01]  /*1940*/  FFMA R9, R23.reuse, R29, R20 ;  /* 0x0000001d17097223 */ /* 0x040fe20000000014 */
[C---:B------:R-:W-:Y:S01]  /*1950*/  FFMA R10, R23.reuse, R30, R59 ;  /* 0x0000001e170a7223 */ /* 0x040fe2000000003b */
[-C--:B------:R-:W-:Y:S01]  /*1960*/  FFMA R11, R23, R31.reuse, R36 ;  /* 0x0000001f170b7223 */ /* 0x080fe20000000024 */
[----:B------:R-:W-:Y:S01]  /*1970*/  FFMA R7, R7, R31, R52 ;  /* 0x0000001f07077223 */ /* 0x000fe20000000034 */
[----:B------:R-:W-:Y:S06]  /*1980*/  BRA.U UP0, `(.L_x_2) ;  /* 0xfffffff500a47547 */ /* 0x000fec000b83ffff */
[----:B------:R-:W-:Y:S01]  /*1990*/  BAR.SYNC.DEFER_BLOCKING 0x0 ;  /* 0x0000000000007b1d */ /* 0x000fe20000010000 */
[----:B------:R-:W-:-:S04]  /*19a0*/  UIADD3 UR8, UPT, UPT, UR8, 0x1, URZ ;  /* 0x0000000108087890 */ /* 0x000fc8000fffe0ff */
[----:B------:R-:W-:-:S09]  /*19b0*/  UISETP.NE.AND UP0, UPT, UR8, 0x20, UPT ;  /* 0x000000200800788c */ /* 0x000fd2000bf05270 */
[----:B------:R-:W-:Y:S05]  /*19c0*/  BRA.U UP0, `(.L_x_3) ;  /* 0xffffffed00887547 */ /* 0x000fea000b83ffff */
[----:B------:R-:W0:Y:S01]  /*19d0*/  S2UR UR5, SR_CgaCtaId ;  /* 0x00000000000579c3 */ /* 0x000e220000008800 */
[----:B------:R-:W-:Y:S02]  /*19e0*/  UMOV UR4, 0x400 ;  /* 0x0000040000047882 */ /* 0x000fe40000000000 */
[----:B------:R-:W-:Y:S02]  /*19f0*/  UIADD3 UR6, UPT, UPT, UR4, 0x2000, URZ ;  /* 0x0000200004067890 */ /* 0x000fe4000fffe0ff */
[----:B0-----:R-:W-:Y:S02]  /*1a00*/  ULEA UR7, UR5, UR4, 0x18 ;  /* 0x0000000405077291 */ /* 0x001fe4000f8ec0ff */
[----:B------:R-:W-:-:S04]  /*1a10*/  ULEA UR6, UR5, UR6, 0x18 ;  /* 0x0000000605067291 */ /* 0x000fc8000f8ec0ff */
[----:B------:R-:W-:Y:S02]  /*1a20*/  LEA R24, R0, UR7, 0x9 ;  /* 0x0000000700187c11 */ /* 0x000fe4000f8e48ff */
[----:B------:R-:W-:Y:S01]  /*1a30*/  LEA R25, R3, UR6, 0x4 ;  /* 0x0000000603197c11 */ /* 0x000fe2000f8e20ff */
[----:B------:R-:W-:Y:S01]  /*1a40*/  UMOV UR6, 0x108c ;  /* 0x0000108c00067882 */ /* 0x000fe20000000000 */
[----:B------:R-:W-:-:S07]  /*1a50*/  IADD3 R24, PT, PT, R24, 0x1184, RZ ;  /* 0x0000118418187810 */ /* 0x000fce0007ffe0ff */
.L_x_4:
[----:B------:R-:W-:Y:S04]  /*1a60*/  LDS R33, [R24+-0x184] ;  /* 0xfffe7c0018217984 */ /* 0x000fe80000000800 */
[----:B------:R-:W0:Y:S04]  /*1a70*/  LDS R43, [R25+UR6+-0x8c] ;  /* 0xffff7406192b7984 */ /* 0x000e280008000800 */
[----:B------:R-:W1:Y:S04]  /*1a80*/  LDS R38, [R25+UR6+-0x88] ;  /* 0xffff780619267984 */ /* 0x000e680008000800 */
[----:B------:R-:W2:Y:S04]  /*1a90*/  LDS R45, [R25+UR6+-0x84] ;  /* 0xffff7c06192d7984 */ /* 0x000ea80008000800 */
[----:B------:R-:W3:Y:S04]  /*1aa0*/  LDS R30, [R25+UR6+-0x80] ;  /* 0xffff8006191e7984 */ /* 0x000ee80008000800 */
[----:B------:R-:W4:Y:S04]  /*1ab0*/  LDS R39, [R24+-0x104] ;  /* 0xfffefc0018277984 */ /* 0x000f280000000800 */
[----:B------:R-:W5:Y:S04]  /*1ac0*/  LDS R41, [R24+-0x84] ;  /* 0xffff7c0018297984 */ /* 0x000f680000000800 */
[----:B------:R-:W5:Y:S04]  /*1ad0*/  LDS R29, [R24+-0x4] ;  /* 0xfffffc00181d7984 */ /* 0x000f680000000800 */
[----:B------:R-:W-:Y:S04]  /*1ae0*/  LDS R21, [R24+-0x180] ;  /* 0xfffe800018157984 */ /* 0x000fe80000000800 */
[----:B------:R-:W5:Y:S04]  /*1af0*/  LDS R22, [R25+UR6+-0xc] ;  /* 0xfffff40619167984 */ /* 0x000f680008000800 */
[----:B------:R-:W5:Y:S04]  /*1b00*/  LDS R20, [R25+UR6+-0x8] ;  /* 0xfffff80619147984 */ /* 0x000f680008000800 */
[----:B------:R-:W5:Y:S01]  /*1b10*/  LDS R26, [R25+UR6+-0x4] ;  /* 0xfffffc06191a7984 */ /* 0x000f620008000800 */
[----:B0-----:R-:W-:-:S03]  /*1b20*/  FFMA R16, R33, R43, R16 ;  /* 0x0000002b21107223 */ /* 0x001fc60000000010 */
[----:B------:R-:W0:Y:S01]  /*1b30*/  LDS R28, [R25+UR6] ;  /* 0x00000006191c7984 */ /* 0x000e220008000800 */
[C---:B-1----:R-:W-:Y:S01]  /*1b40*/  FFMA R17, R33.reuse, R38, R17 ;  /* 0x0000002621117223 */ /* 0x042fe20000000011 */
[C---:B--2---:R-:W-:Y:S02]  /*1b50*/  FFMA R31, R33.reuse, R45, R18 ;  /* 0x0000002d211f7223 */ /* 0x044fe40000000012 */
[----:B------:R-:W1:Y:S01]  /*1b60*/  LDS R23, [R24+-0x100] ;  /* 0xffff000018177984 */ /* 0x000e620000000800 */
[----:B---3--:R-:W-:-:S03]  /*1b70*/  FFMA R33, R33, R30, R19 ;  /* 0x0000001e21217223 */ /* 0x008fc60000000013 */
[----:B------:R-:W2:Y:S01]  /*1b80*/  LDS R27, [R24+-0x80] ;  /* 0xffff8000181b7984 */ /* 0x000ea20000000800 */
[----:B----4-:R-:W-:-:S03]  /*1b90*/  FFMA R12, R39, R43, R12 ;  /* 0x0000002b270c7223 */ /* 0x010fc6000000000c */
[----:B------:R-:W3:Y:S01]  /*1ba0*/  LDS R19, [R24] ;  /* 0x0000000018137984 */ /* 0x000ee20000000800 */
[C---:B------:R-:W-:Y:S01]  /*1bb0*/  FFMA R13, R39.reuse, R38, R13 ;  /* 0x00000026270d7223 */ /* 0x040fe2000000000d */
[C---:B------:R-:W-:Y:S01]  /*1bc0*/  FFMA R37, R39.reuse, R45, R14 ;  /* 0x0000002d27257223 */ /* 0x040fe2000000000e */
[----:B------:R-:W-:Y:S01]  /*1bd0*/  FFMA R15, R39, R30, R15 ;  /* 0x0000001e270f7223 */ /* 0x000fe2000000000f */
[----:B------:R-:W-:Y:S01]  /*1be0*/  LDS R35, [R24+-0x17c] ;  /* 0xfffe840018237984 */ /* 0x000fe20000000800 */
[C---:B-----5:R-:W-:Y:S01]  /*1bf0*/  FFMA R8, R41.reuse, R43, R8 ;  /* 0x0000002b29087223 */ /* 0x060fe20000000008 */
[C---:B------:R-:W-:Y:S01]  /*1c00*/  FFMA R9, R41.reuse, R38, R9 ;  /* 0x0000002629097223 */ /* 0x040fe20000000009 */
[C---:B------:R-:W-:Y:S01]  /*1c10*/  FFMA R39, R41.reuse, R45, R10 ;  /* 0x0000002d29277223 */ /* 0x040fe2000000000a */
[----:B------:R-:W4:Y:S01]  /*1c20*/  LDS R36, [R25+UR6+0x74] ;  /* 0x0000740619247984 */ /* 0x000f220008000800 */
[----:B------:R-:W-:Y:S01]  /*1c30*/  FFMA R11, R41, R30, R11 ;  /* 0x0000001e290b7223 */ /* 0x000fe2000000000b */
[C---:B------:R-:W-:Y:S01]  /*1c40*/  FFMA R4, R29.reuse, R43, R4 ;  /* 0x0000002b1d047223 */ /* 0x040fe20000000004 */
[C---:B------:R-:W-:Y:S01]  /*1c50*/  FFMA R5, R29.reuse, R38, R5 ;  /* 0x000000261d057223 */ /* 0x040fe20000000005 */
[----:B------:R-:W5:Y:S01]  /*1c60*/  LDS R18, [R25+UR6+0x78] ;  /* 0x0000780619127984 */ /* 0x000f620008000800 */
[C---:B------:R-:W-:Y:S01]  /*1c70*/  FFMA R45, R29.reuse, R45, R6 ;  /* 0x0000002d1d2d7223 */ /* 0x040fe20000000006 */
[----:B------:R-:W-:Y:S01]  /*1c80*/  FFMA R7, R29, R30, R7 ;  /* 0x0000001e1d077223 */ /* 0x000fe20000000007 */
[C---:B------:R-:W-:Y:S01]  /*1c90*/  FFMA R16, R21.reuse, R22, R16 ;  /* 0x0000001615107223 */ /* 0x040fe20000000010 */
[----:B------:R-:W5:Y:S01]  /*1ca0*/  LDS R34, [R25+UR6+0x7c] ;  /* 0x00007c0619227984 */ /* 0x000f620008000800 */
[----:B------:R-:W-:-:S03]  /*1cb0*/  FFMA R17, R21, R20, R17 ;  /* 0x0000001415117223 */ /* 0x000fc60000000011 */
[----:B------:R-:W5:Y:S01]  /*1cc0*/  LDS R32, [R25+UR6+0x80] ;  /* 0x0000800619207984 */ /* 0x000f620008000800 */
[----:B------:R-:W-:-:S03]  /*1cd0*/  FFMA R31, R21, R26, R31 ;  /* 0x0000001a151f7223 */ /* 0x000fc6000000001f */
[----:B------:R-:W5:Y:S01]  /*1ce0*/  LDS R41, [R24+-0xfc] ;  /* 0xffff040018297984 */ /* 0x000f620000000800 */
[----:B0-----:R-:W-:-:S03]  /*1cf0*/  FFMA R47, R21, R28, R33 ;  /* 0x0000001c152f7223 */ /* 0x001fc60000000021 */
[----:B------:R-:W0:Y:S04]  /*1d00*/  LDS R43, [R24+-0x7c] ;  /* 0xffff8400182b7984 */ /* 0x000e280000000800 */
[----:B------:R-:W0:Y:S01]  /*1d10*/  LDS R29, [R24+0x4] ;  /* 0x00000400181d7984 */ /* 0x000e220000000800 */
[C---:B-1----:R-:W-:Y:S01]  /*1d20*/  FFMA R12, R23.reuse, R22, R12 ;  /* 0x00000016170c7223 */ /* 0x042fe2000000000c */
[C---:B------:R-:W-:Y:S01]  /*1d30*/  FFMA R13, R23.reuse, R20, R13 ;  /* 0x00000014170d7223 */ /* 0x040fe2000000000d */
[----:B------:R-:W-:Y:S01]  /*1d40*/  FFMA R37, R23, R26, R37 ;  /* 0x0000001a17257223 */ /* 0x000fe20000000025 */
[----:B------:R-:W-:Y:S01]  /*1d50*/  LDS R6, [R24+-0x178] ;  /* 0xfffe880018067984 */ /* 0x000fe20000000800 */
[C---:B--2---:R-:W-:Y:S01]  /*1d60*/  FFMA R8, R27.reuse, R22, R8 ;  /* 0x000000161b087223 */ /* 0x044fe20000000008 */
[C---:B------:R-:W-:Y:S01]  /*1d70*/  FFMA R9, R27.reuse, R20, R9 ;  /* 0x000000141b097223 */ /* 0x040fe20000000009 */
[----:B------:R-:W-:Y:S01]  /*1d80*/  FFMA R39, R27, R26, R39 ;  /* 0x0000001a1b277223 */ /* 0x000fe20000000027 */
[----:B------:R-:W1:Y:S01]  /*1d90*/  LDS R51, [R25+UR6+0xf4] ;  /* 0x0000f40619337984 */ /* 0x000e620008000800 */
[C---:B---3--:R-:W-:Y:S01]  /*1da0*/  FFMA R4, R19.reuse, R22, R4 ;  /* 0x0000001613047223 */ /* 0x048fe20000000004 */
[C---:B------:R-:W-:Y:S01]  /*1db0*/  FFMA R5, R19.reuse, R20, R5 ;  /* 0x0000001413057223 */ /* 0x040fe20000000005 */
[C---:B------:R-:W-:Y:S01]  /*1dc0*/  FFMA R45, R19.reuse, R26, R45 ;  /* 0x0000001a132d7223 */ /* 0x040fe2000000002d */
[----:B------:R-:W2:Y:S01]  /*1dd0*/  LDS R49, [R25+UR6+0xf8] ;  /* 0x0000f80619317984 */ /* 0x000ea20008000800 */
[-C--:B------:R-:W-:Y:S01]  /*1de0*/  FFMA R7, R19, R28.reuse, R7 ;  /* 0x0000001c13077223 */ /* 0x080fe20000000007 */
[-C--:B------:R-:W-:Y:S01]  /*1df0*/  FFMA R15, R23, R28.reuse, R15 ;  /* 0x0000001c170f7223 */ /* 0x080fe2000000000f */
[----:B------:R-:W-:Y:S01]  /*1e00*/  FFMA R11, R27, R28, R11 ;  /* 0x0000001c1b0b7223 */ /* 0x000fe2000000000b */
[----:B------:R-:W3:Y:S01]  /*1e10*/  LDS R33, [R25+UR6+0xfc] ;  /* 0x0000fc0619217984 */ /* 0x000ee20008000800 */
[----:B----4-:R-:W-:-:S03]  /*1e20*/  FFMA R19, R35, R36, R16 ;  /* 0x0000002423137223 */ /* 0x010fc60000000010 */
[----:B------:R-:W4:Y:S01]  /*1e30*/  LDS R21, [R25+UR6+0x100] ;  /* 0x0001000619157984 */ /* 0x000f220008000800 */
[----:B-----5:R-:W-:-:S03]  /*1e40*/  FFMA R16, R35, R18, R17 ;  /* 0x0000001223107223 */ /* 0x020fc60000000011 */
[----:B------:R-:W5:Y:S01]  /*1e50*/  LDS R10, [R24+-0xf8] ;  /* 0xffff0800180a7984 */ /* 0x000f620000000800 */
[----:B------:R-:W-:-:S03]  /*1e60*/  FFMA R20, R35, R34, R31 ;  /* 0x0000002223147223 */ /* 0x000fc6000000001f */
[----:B------:R-:W5:Y:S01]  /*1e70*/  LDS R14, [R24+-0x78] ;  /* 0xffff8800180e7984 */ /* 0x000f620000000800 */
[----:B------:R-:W-:-:S03]  /*1e80*/  FFMA R26, R35, R32, R47 ;  /* 0x00000020231a7223 */ /* 0x000fc6000000002f */
[----:B------:R-:W5:Y:S01]  /*1e90*/  LDS R22, [R24+0x8] ;  /* 0x0000080018167984 */ /* 0x000f620000000800 */
[C---:B------:R-:W-:Y:S01]  /*1ea0*/  FFMA R35, R41.reuse, R36, R12 ;  /* 0x0000002429237223 */ /* 0x040fe2000000000c */
[C---:B------:R-:W-:Y:S01]  /*1eb0*/  FFMA R12, R41.reuse, R18, R13 ;  /* 0x00000012290c7223 */ /* 0x040fe2000000000d */
[----:B------:R-:W-:Y:S01]  /*1ec0*/  FFMA R30, R41, R34, R37 ;  /* 0x00000022291e7223 */ /* 0x000fe20000000025 */
[----:B------:R-:W-:Y:S01]  /*1ed0*/  LDS R28, [R24+-0x174] ;  /* 0xfffe8c00181c7984 */ /* 0x000fe20000000800 */
[----:B0-----:R-:W-:Y:S01]  /*1ee0*/  FFMA R13, R43, R36, R8 ;  /* 0x000000242b0d7223 */ /* 0x001fe20000000008 */
[----:B------:R-:W-:Y:S01]  /*1ef0*/  FFMA R38, R41, R32, R15 ;  /* 0x0000002029267223 */ /* 0x000fe2000000000f */
[C---:B------:R-:W-:Y:S01]  /*1f00*/  FFMA R8, R43.reuse, R18, R9 ;  /* 0x000000122b087223 */ /* 0x040fe20000000009 */
[----:B------:R-:W0:Y:S01]  /*1f10*/  LDS R31, [R25+UR6+0x174] ;  /* 0x00017406191f7984 */ /* 0x000e220008000800 */
[----:B------:R-:W-:Y:S01]  /*1f20*/  FFMA R40, R43, R34, R39 ;  /* 0x000000222b287223 */ /* 0x000fe20000000027 */
[C---:B------:R-:W-:Y:S01]  /*1f30*/  FFMA R9, R29.reuse, R36, R4 ;  /* 0x000000241d097223 */ /* 0x040fe20000000004 */
[----:B------:R-:W-:Y:S01]  /*1f40*/  FFMA R45, R29, R34, R45 ;  /* 0x000000221d2d7223 */ /* 0x000fe2000000002d */
[----:B------:R-:W0:Y:S01]  /*1f50*/  LDS R17, [R25+UR6+0x178] ;  /* 0x0001780619117984 */ /* 0x000e220008000800 */
[----:B------:R-:W-:Y:S01]  /*1f60*/  FFMA R42, R43, R32, R11 ;  /* 0x000000202b2a7223 */ /* 0x000fe2000000000b */
[C---:B------:R-:W-:Y:S01]  /*1f70*/  FFMA R18, R29.reuse, R18, R5 ;  /* 0x000000121d127223 */ /* 0x040fe20000000005 */
[----:B------:R-:W-:Y:S01]  /*1f80*/  FFMA R32, R29, R32, R7 ;  /* 0x000000201d207223 */ /* 0x000fe20000000007 */
[----:B------:R-:W0:Y:S01]  /*1f90*/  LDS R27, [R25+UR6+0x17c] ;  /* 0x00017c06191b7984 */ /* 0x000e220008000800 */
[----:B-1----:R-:W-:-:S03]  /*1fa0*/  FFMA R19, R6, R51, R19 ;  /* 0x0000003306137223 */ /* 0x002fc60000000013 */
[----:B------:R-:W1:Y:S01]  /*1fb0*/  LDS R23, [R25+UR6+0x180] ;  /* 0x0001800619177984 */ /* 0x000e620008000800 */
[C---:B--2---:R-:W-:Y:S01]  /*1fc0*/  FFMA R16, R6.reuse, R49, R16 ;  /* 0x0000003106107223 */ /* 0x044fe20000000010 */
[C---:B---3--:R-:W-:Y:S02]  /*1fd0*/  FFMA R20, R6.reuse, R33, R20 ;  /* 0x0000002106147223 */ /* 0x048fe40000000014 */
[----:B------:R-:W2:Y:S01]  /*1fe0*/  LDS R4, [R24+-0xf4] ;  /* 0xffff0c0018047984 */ /* 0x000ea20000000800 */
[----:B----4-:R-:W-:-:S03]  /*1ff0*/  FFMA R26, R6, R21, R26 ;  /* 0x00000015061a7223 */ /* 0x010fc6000000001a */
[----:B------:R-:W3:Y:S01]  /*2000*/  LDS R34, [R24+-0x74] ;  /* 0xffff8c0018227984 */ /* 0x000ee20000000800 */
[----:B-----5:R-:W-:-:S03]  /*2010*/  FFMA R35, R10, R51, R35 ;  /* 0x000000330a237223 */ /* 0x020fc60000000023 */
[----:B------:R-:W4:Y:S01]  /*2020*/  LDS R6, [R24+0xc] ;  /* 0x00000c0018067984 */ /* 0x000f220000000800 */
[C---:B------:R-:W-:Y:S01]  /*2030*/  FFMA R12, R10.reuse, R49, R12 ;  /* 0x000000310a0c7223 */ /* 0x040fe2000000000c */
[C---:B------:R-:W-:Y:S01]  /*2040*/  FFMA R30, R10.reuse, R33, R30 ;  /* 0x000000210a1e7223 */ /* 0x040fe2000000001e */
[----:B------:R-:W-:Y:S01]  /*2050*/  FFMA R38, R10, R21, R38 ;  /* 0x000000150a267223 */ /* 0x000fe20000000026 */
[----:B------:R-:W-:Y:S01]  /*2060*/  LDS R11, [R25+UR6+0x1f8] ;  /* 0x0001f806190b7984 */ /* 0x000fe20008000800 */
[C---:B------:R-:W-:Y:S01]  /*2070*/  FFMA R13, R14.reuse, R51, R13 ;  /* 0x000000330e0d7223 */ /* 0x040fe2000000000d */
[C---:B------:R-:W-:Y:S01]  /*2080*/  FFMA R8, R14.reuse, R49, R8 ;  /* 0x000000310e087223 */ /* 0x040fe20000000008 */
[C---:B------:R-:W-:Y:S01]  /*2090*/  FFMA R40, R14.reuse, R33, R40 ;  /* 0x000000210e287223 */ /* 0x040fe20000000028 */
[----:B------:R-:W5:Y:S01]  /*20a0*/  LDS R10, [R24+-0x170] ;  /* 0xfffe9000180a7984 */ /* 0x000f620000000800 */
[----:B------:R-:W-:Y:S01]  /*20b0*/  FFMA R42, R14, R21, R42 ;  /* 0x000000150e2a7223 */ /* 0x000fe2000000002a */
[C---:B------:R-:W-:Y:S01]  /*20c0*/  FFMA R9, R22.reuse, R51, R9 ;  /* 0x0000003316097223 */ /* 0x040fe20000000009 */
[C---:B------:R-:W-:Y:S01]  /*20d0*/  FFMA R18, R22.reuse, R49, R18 ;  /* 0x0000003116127223 */ /* 0x040fe20000000012 */
[----:B------:R-:W5:Y:S01]  /*20e0*/  LDS R5, [R25+UR6+0x1fc] ;  /* 0x0001fc0619057984 */ /* 0x000f620008000800 */
[C---:B------:R-:W-:Y:S01]  /*20f0*/  FFMA R36, R22.reuse, R33, R45 ;  /* 0x0000002116247223 */ /* 0x040fe2000000002d */
[----:B------:R-:W-:Y:S01]  /*2100*/  FFMA R21, R22, R21, R32 ;  /* 0x0000001516157223 */ /* 0x000fe20000000020 */
[C---:B0-----:R-:W-:Y:S01]  /*2110*/  FFMA R19, R28.reuse, R31, R19 ;  /* 0x0000001f1c137223 */ /* 0x041fe20000000013 */
[----:B------:R-:W0:Y:S01]  /*2120*/  LDS R7, [R25+UR6+0x1f4] ;  /* 0x0001f40619077984 */ /* 0x000e220008000800 */
[----:B------:R-:W-:-:S03]  /*2130*/  FFMA R16, R28, R17, R16 ;  /* 0x000000111c107223 */ /* 0x000fc60000000010 */
[----:B------:R-:W0:Y:S01]  /*2140*/  LDS R15, [R25+UR6+0x200] ;  /* 0x00020006190f7984 */ /* 0x000e220008000800 */
[----:B------:R-:W-:-:S03]  /*2150*/  FFMA R20, R28, R27, R20 ;  /* 0x0000001b1c147223 */ /* 0x000fc60000000014 */
[----:B------:R-:W0:Y:S01]  /*2160*/  LDS R14, [R24+-0xf0] ;  /* 0xffff1000180e7984 */ /* 0x000e220000000800 */
[----:B-1----:R-:W-:-:S03]  /*2170*/  FFMA R26, R28, R23, R26 ;  /* 0x000000171c1a7223 */ /* 0x002fc6000000001a */
[----:B------:R-:W1:Y:S04]  /*2180*/  LDS R22, [R24+-0x70] ;  /* 0xffff900018167984 */ /* 0x000e680000000800 */
[----:B------:R-:W1:Y:S01]  /*2190*/  LDS R44, [R24+0x10] ;  /* 0x00001000182c7984 */ /* 0x000e620000000800 */
[C---:B--2---:R-:W-:Y:S01]  /*21a0*/  FFMA R46, R4.reuse, R27, R30 ;  /* 0x0000001b042e7223 */ /* 0x044fe2000000001e */
[C---:B------:R-:W-:Y:S01]  /*21b0*/  FFMA R35, R4.reuse, R31, R35 ;  /* 0x0000001f04237223 */ /* 0x040fe20000000023 */
[----:B------:R-:W-:Y:S01]  /*21c0*/  FFMA R12, R4, R17, R12 ;  /* 0x00000011040c7223 */ /* 0x000fe2000000000c */
[----:B------:R-:W-:Y:S01]  /*21d0*/  LDS R39, [R24+-0x16c] ;  /* 0xfffe940018277984 */ /* 0x000fe20000000800 */
[C---:B---3--:R-:W-:Y:S01]  /*21e0*/  FFMA R13, R34.reuse, R31, R13 ;  /* 0x0000001f220d7223 */ /* 0x048fe2000000000d */
[C---:B------:R-:W-:Y:S01]  /*21f0*/  FFMA R8, R34.reuse, R17, R8 ;  /* 0x0000001122087223 */ /* 0x040fe20000000008 */
[C---:B------:R-:W-:Y:S01]  /*2200*/  FFMA R40, R34.reuse, R27, R40 ;  /* 0x0000001b22287223 */ /* 0x040fe20000000028 */
[----:B------:R-:W2:Y:S01]  /*2210*/  LDS R28, [R25+UR6+0x280] ;  /* 0x00028006191c7984 */ /* 0x000ea20008000800 */
[----:B------:R-:W-:Y:S01]  /*2220*/  FFMA R42, R34, R23, R42 ;  /* 0x00000017222a7223 */ /* 0x000fe2000000002a */
[C---:B----4-:R-:W-:Y:S01]  /*2230*/  FFMA R50, R6.reuse, R27, R36 ;  /* 0x0000001b06327223 */ /* 0x050fe20000000024 */
[----:B------:R-:W-:Y:S01]  /*2240*/  FFMA R43, R6, R31, R9 ;  /* 0x0000001f062b7223 */ /* 0x000fe20000000009 */
[----:B------:R-:W3:Y:S01]  /*2250*/  LDS R29, [R25+UR6+0x27c] ;  /* 0x00027c06191d7984 */ /* 0x000ee20008000800 */
[----:B------:R-:W-:Y:S01]  /*2260*/  FFMA R38, R4, R23, R38 ;  /* 0x0000001704267223 */ /* 0x000fe20000000026 */
[C---:B------:R-:W-:Y:S01]  /*2270*/  FFMA R18, R6.reuse, R17, R18 ;  /* 0x0000001106127223 */ /* 0x040fe20000000012 */
[----:B------:R-:W-:Y:S01]  /*2280*/  FFMA R52, R6, R23, R21 ;  /* 0x0000001706347223 */ /* 0x000fe20000000015 */
[----:B------:R-:W4:Y:S01]  /*2290*/  LDS R37, [R24+-0xec] ;  /* 0xffff140018257984 */ /* 0x000f220000000800 */
[----:B-----5:R-:W-:-:S03]  /*22a0*/  FFMA R17, R10, R11, R16 ;  /* 0x0000000b0a117223 */ /* 0x020fc60000000010 */
[----:B------:R-:W5:Y:S01]  /*22b0*/  LDS R33, [R25+UR6+0x274] ;  /* 0x0002740619217984 */ /* 0x000f620008000800 */
[----:B------:R-:W-:-:S03]  /*22c0*/  FFMA R16, R10, R5, R20 ;  /* 0x000000050a107223 */ /* 0x000fc60000000014 */
[----:B------:R-:W5:Y:S01]  /*22d0*/  LDS R32, [R25+UR6+0x278] ;  /* 0x0002780619207984 */ /* 0x000f620008000800 */
[----:B0-----:R-:W-:-:S03]  /*22e0*/  FFMA R54, R10, R7, R19 ;  /* 0x000000070a367223 */ /* 0x001fc60000000013 */
[----:B------:R-:W0:Y:S01]  /*22f0*/  LDS R41, [R24+-0x6c] ;  /* 0xffff940018297984 */ /* 0x000e220000000800 */
[----:B------:R-:W-:-:S03]  /*2300*/  FFMA R19, R10, R15, R26 ;  /* 0x0000000f0a137223 */ /* 0x000fc6000000001a */
[----:B------:R-:W0:Y:S01]  /*2310*/  LDS R34, [R24+0x14] ;  /* 0x0000140018227984 */ /* 0x000e220000000800 */
[C---:B------:R-:W-:Y:S01]  /*2320*/  FFMA R21, R14.reuse, R11, R12 ;  /* 0x0000000b0e157223 */ /* 0x040fe2000000000c */
[C---:B------:R-:W-:Y:S01]  /*2330*/  FFMA R46, R14.reuse, R5, R46 ;  /* 0x000000050e2e7223 */ /* 0x040fe2000000002e */
[C---:B------:R-:W-:Y:S01]  /*2340*/  FFMA R23, R14.reuse, R15, R38 ;  /* 0x0000000f0e177223 */ /* 0x040fe20000000026 */
[----:B------:R-:W-:Y:S01]  /*2350*/  LDS R36, [R24+-0x168] ;  /* 0xfffe980018247984 */ /* 0x000fe20000000800 */
[-C--:B------:R-:W-:Y:S01]  /*2360*/  FFMA R10, R14, R7.reuse, R35 ;  /* 0x000000070e0a7223 */ /* 0x080fe20000000023 */
[C---:B-1----:R-:W-:Y:S01]  /*2370*/  FFMA R12, R22.reuse, R7, R13 ;  /* 0x00000007160c7223 */ /* 0x042fe2000000000d */
[C---:B------:R-:W-:Y:S01]  /*2380*/  FFMA R40, R22.reuse, R5, R40 ;  /* 0x0000000516287223 */ /* 0x040fe20000000028 */
[----:B------:R-:W1:Y:S01]  /*2390*/  LDS R27, [R25+UR6+0x300] ;  /* 0x00030006191b7984 */ /* 0x000e620008000800 */
[C---:B------:R-:W-:Y:S01]  /*23a0*/  FFMA R13, R22.reuse, R11, R8 ;  /* 0x0000000b160d7223 */ /* 0x040fe20000000008 */
[----:B------:R-:W-:Y:S01]  /*23b0*/  FFMA R35, R22, R15, R42 ;  /* 0x0000000f16237223 */ /* 0x000fe2000000002a */
[C---:B------:R-:W-:Y:S01]  /*23c0*/  FFMA R43, R44.reuse, R7, R43 ;  /* 0x000000072c2b7223 */ /* 0x040fe2000000002b */
[----:B------:R-:W1:Y:S01]  /*23d0*/  LDS R30, [R25+UR6+0x2fc] ;  /* 0x0002fc06191e7984 */ /* 0x000e620008000800 */
[C---:B------:R-:W-:Y:S01]  /*23e0*/  FFMA R11, R44.reuse, R11, R18 ;  /* 0x0000000b2c0b7223 */ /* 0x040fe20000000012 */
[C---:B------:R-:W-:Y:S01]  /*23f0*/  FFMA R50, R44.reuse, R5, R50 ;  /* 0x000000052c327223 */ /* 0x040fe20000000032 */
[----:B------:R-:W-:Y:S01]  /*2400*/  FFMA R45, R44, R15, R52 ;  /* 0x0000000f2c2d7223 */ /* 0x000fe20000000034 */
[----:B------:R-:W1:Y:S01]  /*2410*/  LDS R9, [R24+-0xe8] ;  /* 0xffff180018097984 */ /* 0x000e620000000800 */
[----:B--2---:R-:W-:-:S03]  /*2420*/  FFMA R14, R39, R28, R19 ;  /* 0x0000001c270e7223 */ /* 0x004fc60000000013 */
[----:B------:R-:W2:Y:S01]  /*2430*/  LDS R4, [R25+UR6+0x2f4] ;  /* 0x0002f40619047984 */ /* 0x000ea20008000800 */
[----:B---3--:R-:W-:-:S03]  /*2440*/  FFMA R7, R39, R29, R16 ;  /* 0x0000001d27077223 */ /* 0x008fc60000000010 */
[----:B------:R-:W3:Y:S01]  /*2450*/  LDS R31, [R25+UR6+0x2f8] ;  /* 0x0002f806191f7984 */ /* 0x000ee20008000800 */
[----:B------:R-:W-:Y:S01]  /*2460*/  UIADD3 UR6, UPT, UPT, UR6, 0x400, URZ ;  /* 0x0000040006067890 */ /* 0x000fe2000fffe0ff */
[C---:B----4-:R-:W-:Y:S01]  /*2470*/  FFMA R15, R37.reuse, R29, R46 ;  /* 0x0000001d250f7223 */ /* 0x050fe2000000002e */
[C---:B------:R-:W-:Y:S01]  /*2480*/  FFMA R26, R37.reuse, R28, R23 ;  /* 0x0000001c251a7223 */ /* 0x040fe20000000017 */
[----:B------:R-:W4:Y:S01]  /*2490*/  LDS R6, [R24+-0x68] ;  /* 0xffff980018067984 */ /* 0x000f220000000800 */
[----:B------:R-:W-:Y:S01]  /*24a0*/  UISETP.NE.AND UP0, UPT, UR6, 0x208c, UPT ;  /* 0x0000208c0600788c */ /* 0x000fe2000bf05270 */
[-C--:B-----5:R-:W-:Y:S01]  /*24b0*/  FFMA R10, R37, R33.reuse, R10 ;  /* 0x00000021250a7223 */ /* 0x0a0fe2000000000a */
[C---:B------:R-:W-:Y:S01]  /*24c0*/  FFMA R5, R39.reuse, R33, R54 ;  /* 0x0000002127057223 */ /* 0x040fe20000000036 */
[----:B------:R5:W4:Y:S01]  /*24d0*/  LDS R20, [R24+0x18] ;  /* 0x0000180018147984 */ /* 0x000b220000000800 */
[-C--:B------:R-:W-:Y:S01]  /*24e0*/  FFMA R8, R39, R32.reuse, R17 ;  /* 0x0000002027087223 */ /* 0x080fe20000000011 */
[-C--:B------:R-:W-:Y:S01]  /*24f0*/  FFMA R22, R37, R32.reuse, R21 ;  /* 0x0000002025167223 */ /* 0x080fe20000000015 */
[C---:B0-----:R-:W-:Y:S01]  /*2500*/  FFMA R23, R41.reuse, R29, R40 ;  /* 0x0000001d29177223 */ /* 0x041fe20000000028 */
[CC--:B------:R-:W-:Y:S01]  /*2510*/  FFMA R21, R41.reuse, R33.reuse, R12 ;  /* 0x0000002129157223 */ /* 0x0c0fe2000000000c */
[C---:B------:R-:W-:Y:S01]  /*2520*/  FFMA R38, R41.reuse, R32, R13 ;  /* 0x0000002029267223 */ /* 0x040fe2000000000d */
[----:B------:R-:W-:Y:S01]  /*2530*/  FFMA R40, R41, R28, R35 ;  /* 0x0000001c29287223 */ /* 0x000fe20000000023 */
[C---:B------:R-:W-:Y:S01]  /*2540*/  FFMA R43, R34.reuse, R33, R43 ;  /* 0x00000021222b7223 */ /* 0x040fe2000000002b */
[C---:B------:R-:W-:Y:S01]  /*2550*/  FFMA R32, R34.reuse, R32, R11 ;  /* 0x0000002022207223 */ /* 0x040fe2000000000b */
[C---:B------:R-:W-:Y:S01]  /*2560*/  FFMA R29, R34.reuse, R29, R50 ;  /* 0x0000001d221d7223 */ /* 0x040fe20000000032 */
[----:B------:R-:W-:Y:S01]  /*2570*/  FFMA R28, R34, R28, R45 ;  /* 0x0000001c221c7223 */ /* 0x000fe2000000002d */
[----:B-----5:R-:W-:Y:S01]  /*2580*/  IADD3 R24, PT, PT, R24, 0x20, RZ ;  /* 0x0000002018187810 */ /* 0x020fe20007ffe0ff */
[CC--:B-1----:R-:W-:Y:S01]  /*2590*/  FFMA R19, R36.reuse, R27.reuse, R14 ;  /* 0x0000001b24137223 */ /* 0x0c2fe2000000000e */
[CC--:B------:R-:W-:Y:S01]  /*25a0*/  FFMA R18, R36.reuse, R30.reuse, R7 ;  /* 0x0000001e24127223 */ /* 0x0c0fe20000000007 */
[C---:B------:R-:W-:Y:S01]  /*25b0*/  FFMA R14, R9.reuse, R30, R15 ;  /* 0x0000001e090e7223 */ /* 0x040fe2000000000f */
[C---:B------:R-:W-:Y:S01]  /*25c0*/  FFMA R15, R9.reuse, R27, R26 ;  /* 0x0000001b090f7223 */ /* 0x040fe2000000001a */
[CC--:B--2---:R-:W-:Y:S01]  /*25d0*/  FFMA R12, R9.reuse, R4.reuse, R10 ;  /* 0x00000004090c7223 */ /* 0x0c4fe2000000000a */
[CC--:B------:R-:W-:Y:S01]  /*25e0*/  FFMA R16, R36.reuse, R4.reuse, R5 ;  /* 0x0000000424107223 */ /* 0x0c0fe20000000005 */
[-C--:B---3--:R-:W-:Y:S01]  /*25f0*/  FFMA R17, R36, R31.reuse, R8 ;  /* 0x0000001f24117223 */ /* 0x088fe20000000008 */
[-C--:B------:R-:W-:Y:S01]  /*2600*/  FFMA R13, R9, R31.reuse, R22 ;  /* 0x0000001f090d7223 */ /* 0x080fe20000000016 */
[C---:B----4-:R-:W-:Y:S01]  /*2610*/  FFMA R8, R6.reuse, R4, R21 ;  /* 0x0000000406087223 */ /* 0x050fe20000000015 */
[C---:B------:R-:W-:Y:S01]  /*2620*/  FFMA R9, R6.reuse, R31, R38 ;  /* 0x0000001f06097223 */ /* 0x040fe20000000026 */
[C---:B------:R-:W-:Y:S01]  /*2630*/  FFMA R10, R6.reuse, R30, R23 ;  /* 0x0000001e060a7223 */ /* 0x040fe20000000017 */
[----:B------:R-:W-:Y:S01]  /*2640*/  FFMA R11, R6, R27, R40 ;  /* 0x0000001b060b7223 */ /* 0x000fe20000000028 */
[C---:B------:R-:W-:Y:S01]  /*2650*/  FFMA R4, R20.reuse, R4, R43 ;  /* 0x0000000414047223 */ /* 0x040fe2000000002b */
[C---:B------:R-:W-:Y:S01]  /*2660*/  FFMA R5, R20.reuse, R31, R32 ;  /* 0x0000001f14057223 */ /* 0x040fe20000000020 */
[C---:B------:R-:W-:Y:S01]  /*2670*/  FFMA R6, R20.reuse, R30, R29 ;  /* 0x0000001e14067223 */ /* 0x040fe2000000001d */
[----:B------:R-:W-:Y:S01]  /*2680*/  FFMA R7, R20, R27, R28 ;  /* 0x0000001b14077223 */ /* 0x000fe2000000001c */
[----:B------:R-:W-:Y:S06]  /*2690*/  BRA.U UP0, `(.L_x_4) ;  /* 0xfffffff100f07547 */ /* 0x000fec000b83ffff */
[----:B------:R-:W0:Y:S01]  /*26a0*/  S2R R20, SR_TID.Y ;  /* 0x0000000000147919 */ /* 0x000e220000002200 */
[----:B------:R-:W-:Y:S01]  /*26b0*/  UIADD3 UR4, UPT, UPT, UR4, 0x4000, URZ ;  /* 0x0000400004047890 */ /* 0x000fe2000fffe0ff */
[----:B------:R-:W0:Y:S03]  /*26c0*/  S2R R21, SR_TID.X ;  /* 0x0000000000157919 */ /* 0x000e260000002100 */
[----:B------:R-:W-:-:S06]  /*26d0*/  ULEA UR4, UR5, UR4, 0x18 ;  /* 0x0000000405047291 */ /* 0x000fcc000f8ec0ff */
[----:B------:R-:W-:-:S04]  /*26e0*/  LEA R0, R0, UR4, 0x9 ;  /* 0x0000000400007c11 */ /* 0x000fc8000f8e48ff */
[----:B------:R-:W-:-:S05]  /*26f0*/  LEA R3, R3, R0, 0x4 ;  /* 0x0000000003037211 */ /* 0x000fca00078e20ff */
[----:B------:R-:W-:Y:S04]  /*2700*/  STS.128 [R3], R16 ;  /* 0x0000001003007388 */ /* 0x000fe80000000c00 */
[----:B------:R1:W-:Y:S04]  /*2710*/  STS.128 [R3+0x80], R12 ;  /* 0x0000800c03007388 */ /* 0x0003e80000000c00 */
[----:B------:R2:W-:Y:S04]  /*2720*/  STS.128 [R3+0x100], R8 ;  /* 0x0001000803007388 */ /* 0x0005e80000000c00 */
[----:B------:R3:W-:Y:S01]  /*2730*/  STS.128 [R3+0x180], R4 ;  /* 0x0001800403007388 */ /* 0x0007e20000000c00 */
[----:B0-----:R-:W-:-:S04]  /*2740*/  LEA R20, R20, R21, 0x3 ;  /* 0x0000001514147211 */ /* 0x001fc800078e18ff */
[----:B------:R-:W-:Y:S02]  /*2750*/  IADD3 R21, PT, PT, R20, 0x40, RZ ;  /* 0x0000004014157810 */ /* 0x000fe40007ffe0ff */
[----:B------:R-:W-:Y:S02]  /*2760*/  SHF.R.U32.HI R23, RZ, 0x5, R20 ;  /* 0x00000005ff177819 */ /* 0x000fe40000011614 */
[----:B------:R-:W-:Y:S02]  /*2770*/  SHF.R.U32.HI R31, RZ, 0x5, R21 ;  /* 0x00000005ff1f7819 */ /* 0x000fe40000011615 */
[C---:B------:R-:W-:Y:S02]  /*2780*/  LEA R27, R2.reuse, R23, 0x5 ;  /* 0x00000017021b7211 */ /* 0x040fe400078e28ff */
[----:B------:R-:W-:Y:S02]  /*2790*/  LEA R29, R2, R31, 0x5 ;  /* 0x0000001f021d7211 */ /* 0x000fe400078e28ff */
[----:B------:R-:W-:-:S02]  /*27a0*/  ISETP.GT.U32.OR P3, PT, R27, 0x3ff, P0 ;  /* 0x000003ff1b00780c */ /* 0x000fc40000764470 */
[----:B------:R-:W-:Y:S02]  /*27b0*/  ISETP.GT.U32.OR P4, PT, R29, 0x3ff, P0 ;  /* 0x000003ff1d00780c */ /* 0x000fe40000784470 */
[C---:B------:R-:W-:Y:S02]  /*27c0*/  LOP3.LUT R0, R20.reuse, 0x1f, RZ, 0xc0, !PT ;  /* 0x0000001f14007812 */ /* 0x040fe400078ec0ff */
[----:B------:R-:W-:Y:S02]  /*27d0*/  IADD3 R28, PT, PT, R20, 0x80, RZ ;  /* 0x00000080141c7810 */ /* 0x000fe40007ffe0ff */
[----:B------:R-:W-:Y:S02]  /*27e0*/  LEA R0, R0, UR4, 0x2 ;  /* 0x0000000400007c11 */ /* 0x000fe4000f8e10ff */
[----:B-1----:R-:W-:Y:S02]  /*27f0*/  SHF.R.U32.HI R13, RZ, 0x5, R28 ;  /* 0x00000005ff0d7819 */ /* 0x002fe4000001161c */
[----:B--2---:R-:W-:-:S02]  /*2800*/  IADD3 R11, PT, PT, R20, 0xc0, RZ ;  /* 0x000000c0140b7810 */ /* 0x004fc40007ffe0ff */
[-C--:B------:R-:W-:Y:S01]  /*2810*/  @!P3 LEA R21, R23, R0.reuse, 0x7 ;  /* 0x000000001715b211 */ /* 0x080fe200078e38ff */
[----:B------:R-:W-:Y:S01]  /*2820*/  BAR.SYNC.DEFER_BLOCKING 0x0 ;  /* 0x0000000000007b1d */ /* 0x000fe20000010000 */
[----:B------:R-:W-:Y:S02]  /*2830*/  @!P4 LEA R26, R31, R0, 0x7 ;  /* 0x000000001f1ac211 */ /* 0x000fe400078e38ff */
[----:B------:R-:W-:Y:S02]  /*2840*/  LEA R31, R2, R13, 0x5 ;  /* 0x0000000d021f7211 */ /* 0x000fe400078e28ff */
[----:B------:R-:W-:-:S03]  /*2850*/  @!P3 LEA R9, R27, R48, 0xa ;  /* 0x000000301b09b211 */ /* 0x000fc600078e50ff */
[----:B------:R-:W0:Y:S01]  /*2860*/  @!P4 LDC.64 R24, c[0x0][0x390] ;  /* 0x0000e400ff18cb82 */ /* 0x000e220000000a00 */
[----:B------:R-:W-:Y:S02]  /*2870*/  ISETP.GT.U32.OR P5, PT, R31, 0x3ff, P0 ;  /* 0x000003ff1f00780c */ /* 0x000fe400007a4470 */
[----:B---3--:R-:W-:Y:S02]  /*2880*/  @!P4 LEA R7, R29, R48, 0xa ;  /* 0x000000301d07c211 */ /* 0x008fe400078e50ff */
[C---:B------:R-:W-:Y:S02]  /*2890*/  IADD3 R4, PT, PT, R20.reuse, 0x100, RZ ;  /* 0x0000010014047810 */ /* 0x040fe40007ffe0ff */
[C---:B------:R-:W-:Y:S01]  /*28a0*/  IADD3 R5, PT, PT, R20.reuse, 0x140, RZ ;  /* 0x0000014014057810 */ /* 0x040fe20007ffe0ff */
[----:B------:R-:W1:Y:S01]  /*28b0*/  @!P3 LDC.64 R22, c[0x0][0x390] ;  /* 0x0000e400ff16bb82 */ /* 0x000e620000000a00 */
[----:B------:R-:W-:Y:S02]  /*28c0*/  IADD3 R10, PT, PT, R20, 0x180, RZ ;  /* 0x00000180140a7810 */ /* 0x000fe40007ffe0ff */
[----:B------:R-:W-:-:S02]  /*28d0*/  SHF.R.U32.HI R33, RZ, 0x5, R5 ;  /* 0x00000005ff217819 */ /* 0x000fc40000011605 */
[----:B------:R-:W-:Y:S02]  /*28e0*/  IADD3 R12, PT, PT, R20, 0x1c0, RZ ;  /* 0x000001c0140c7810 */ /* 0x000fe40007ffe0ff */
[----:B------:R-:W-:Y:S02]  /*28f0*/  @!P5 LEA R3, R13, R0, 0x7 ;  /* 0x000000000d03d211 */ /* 0x000fe400078e38ff */
[----:B------:R-:W-:Y:S01]  /*2900*/  SHF.R.U32.HI R35, RZ, 0x5, R10 ;  /* 0x00000005ff237819 */ /* 0x000fe2000001160a */
[----:B------:R2:W3:Y:S01]  /*2910*/  @!P3 LDS R19, [R21] ;  /* 0x000000001513b984 */ /* 0x0004e20000000800 */
[----:B------:R-:W-:Y:S02]  /*2920*/  SHF.R.U32.HI R37, RZ, 0x5, R12 ;  /* 0x00000005ff257819 */ /* 0x000fe4000001160c */
[C---:B------:R-:W-:Y:S01]  /*2930*/  LEA R17, R2.reuse, R33, 0x5 ;  /* 0x0000002102117211 */ /* 0x040fe200078e28ff */
[----:B------:R-:W4:Y:S01]  /*2940*/  @!P4 LDS R15, [R26] ;  /* 0x000000001a0fc984 */ /* 0x000f220000000800 */
[----:B------:R-:W-:Y:S01]  /*2950*/  LEA R13, R2, R35, 0x5 ;  /* 0x00000023020d7211 */ /* 0x000fe200078e28ff */
[----:B0-----:R-:W-:Y:S01]  /*2960*/  @!P4 IMAD.WIDE R6, R7, 0x4, R24 ;  /* 0x000000040706c825 */ /* 0x001fe200078e0218 */
[----:B------:R-:W-:Y:S01]  /*2970*/  SHF.R.U32.HI R25, RZ, 0x5, R11 ;  /* 0x00000005ff197819 */ /* 0x000fe2000001160b */
[----:B------:R0:W5:Y:S01]  /*2980*/  @!P5 LDS R27, [R3] ;  /* 0x00000000031bd984 */ /* 0x0001620000000800 */
[----:B------:R-:W-:-:S02]  /*2990*/  SHF.R.U32.HI R11, RZ, 0x5, R4 ;  /* 0x00000005ff0b7819 */ /* 0x000fc40000011604 */
[----:B------:R-:W3:Y:S01]  /*29a0*/  @!P5 LDC.64 R4, c[0x0][0x390] ;  /* 0x0000e400ff04db82 */ /* 0x000ee20000000a00 */
[----:B------:R-:W-:Y:S01]  /*29b0*/  IADD3 R12, PT, PT, R20, 0x200, RZ ;  /* 0x00000200140c7810 */ /* 0x000fe20007ffe0ff */
[----:B-1----:R-:W-:Y:S01]  /*29c0*/  @!P3 IMAD.WIDE R8, R9, 0x4, R22 ;  /* 0x000000040908b825 */ /* 0x002fe200078e0216 */
[C---:B------:R-:W-:Y:S02]  /*29d0*/  LEA R23, R2.reuse, R25, 0x5 ;  /* 0x0000001902177211 */ /* 0x040fe400078e28ff */
[C---:B--2---:R-:W-:Y:S02]  /*29e0*/  LEA R21, R2.reuse, R11, 0x5 ;  /* 0x0000000b02157211 */ /* 0x044fe400078e28ff */
[----:B------:R-:W-:Y:S02]  /*29f0*/  ISETP.GT.U32.OR P1, PT, R23, 0x3ff, P0 ;  /* 0x000003ff1700780c */ /* 0x000fe40000724470 */
[----:B0-----:R-:W-:Y:S02]  /*2a00*/  LEA R3, R2, R37, 0x5 ;  /* 0x0000002502037211 */ /* 0x001fe400078e28ff */
[----:B------:R-:W-:-:S02]  /*2a10*/  ISETP.GT.U32.OR P2, PT, R21, 0x3ff, P0 ;  /* 0x000003ff1500780c */ /* 0x000fc40000744470 */
[----:B------:R-:W-:Y:S02]  /*2a20*/  ISETP.GT.U32.OR P6, PT, R3, 0x3ff, P0 ;  /* 0x000003ff0300780c */ /* 0x000fe400007c4470 */
[----:B------:R-:W-:Y:S02]  /*2a30*/  SHF.R.U32.HI R39, RZ, 0x5, R12 ;  /* 0x00000005ff277819 */ /* 0x000fe4000001160c */
[----:B------:R-:W-:Y:S02]  /*2a40*/  IADD3 R16, PT, PT, R20, 0x340, RZ ;  /* 0x0000034014107810 */ /* 0x000fe40007ffe0ff */
[----:B------:R-:W-:Y:S02]  /*2a50*/  LEA R41, R2, R39, 0x5 ;  /* 0x0000002702297211 */ /* 0x000fe400078e28ff */
[----:B------:R-:W-:Y:S02]  /*2a60*/  @!P1 LEA R10, R25, R0, 0x7 ;  /* 0x00000000190a9211 */ /* 0x000fe400078e38ff */
[----:B------:R-:W-:-:S02]  /*2a70*/  @!P5 LEA R25, R31, R48, 0xa ;  /* 0x000000301f19d211 */ /* 0x000fc400078e50ff */
[-C--:B------:R-:W-:Y:S01]  /*2a80*/  @!P2 LEA R11, R11, R0.reuse, 0x7 ;  /* 0x000000000b0ba211 */ /* 0x080fe200078e38ff */
[----:B------:R-:W0:Y:S01]  /*2a90*/  @!P1 LDS R29, [R10] ;  /* 0x000000000a1d9984 */ /* 0x000e220000000800 */
[----:B------:R-:W-:Y:S01]  /*2aa0*/  @!P6 LEA R37, R37, R0, 0x7 ;  /* 0x000000002525e211 */ /* 0x000fe200078e38ff */
[----:B---3--:R-:W-:Y:S01]  /*2ab0*/  @!P5 IMAD.WIDE R24, R25, 0x4, R4 ;  /* 0x000000041918d825 */ /* 0x008fe200078e0204 */
[-C--:B------:R-:W-:Y:S01]  /*2ac0*/  @!P1 LEA R23, R23, R48.reuse, 0xa ;  /* 0x0000003017179211 */ /* 0x080fe200078e50ff */
[----:B------:R1:W-:Y:S01]  /*2ad0*/  @!P3 STG.E desc[UR10][R8.64], R19 ;  /* 0x000000130800b986 */ /* 0x0003e2000c10190a */
[----:B------:R-:W-:Y:S02]  /*2ae0*/  ISETP.GT.U32.OR P3, PT, R17, 0x3ff, P0 ;  /* 0x000003ff1100780c */ /* 0x000fe40000764470 */
[----:B------:R-:W-:Y:S01]  /*2af0*/  @!P6 LEA R3, R3, R48, 0xa ;  /* 0x000000300303e211 */ /* 0x000fe200078e50ff */
[----:B----4-:R2:W-:Y:S01]  /*2b00*/  @!P4 STG.E desc[UR10][R6.64], R15 ;  /* 0x0000000f0600c986 */ /* 0x0105e2000c10190a */
[----:B------:R-:W-:-:S02]  /*2b10*/  ISETP.GT.U32.OR P4, PT, R13, 0x3ff, P0 ;  /* 0x000003ff0d00780c */ /* 0x000fc40000784470 */
[----:B------:R-:W-:Y:S01]  /*2b20*/  @!P2 LEA R21, R21, R48, 0xa ;  /* 0x000000301515a211 */ /* 0x000fe200078e50ff */
[----:B-----5:R-:W-:Y:S01]  /*2b30*/  @!P5 STG.E desc[UR10][R24.64], R27 ;  /* 0x0000001b1800d986 */ /* 0x020fe2000c10190a */
[----:B------:R-:W-:-:S03]  /*2b40*/  ISETP.GT.U32.OR P5, PT, R41, 0x3ff, P0 ;  /* 0x000003ff2900780c */ /* 0x000fc600007a4470 */
[----:B------:R3:W4:Y:S01]  /*2b50*/  @!P2 LDS R31, [R11] ;  /* 0x000000000b1fa984 */ /* 0x0007220000000800 */
[----:B-1----:R-:W1:Y:S01]  /*2b60*/  @!P1 LDC.64 R18, c[0x0][0x390] ;  /* 0x0000e400ff129b82 */ /* 0x002e620000000a00 */
[----:B------:R-:W-:Y:S02]  /*2b70*/  @!P3 LEA R33, R33, R0, 0x7 ;  /* 0x000000002121b211 */ /* 0x000fe400078e38ff */
[----:B------:R-:W-:Y:S01]  /*2b80*/  @!P6 LDS R37, [R37] ;  /* 0x000000002525e984 */ /* 0x000fe20000000800 */
[----:B------:R-:W-:Y:S02]  /*2b90*/  @!P3 LEA R17, R17, R48, 0xa ;  /* 0x000000301111b211 */ /* 0x000fe400078e50ff */
[-C--:B------:R-:W-:Y:S01]  /*2ba0*/  @!P4 LEA R35, R35, R0.reuse, 0x7 ;  /* 0x000000002323c211 */ /* 0x080fe200078e38ff */
[----:B------:R-:W5:Y:S01]  /*2bb0*/  @!P3 LDS R33, [R33] ;  /* 0x000000002121b984 */ /* 0x000f620000000800 */
[----:B--2---:R-:W2:Y:S01]  /*2bc0*/  @!P6 LDC.64 R6, c[0x0][0x390] ;  /* 0x0000e400ff06eb82 */ /* 0x004ea20000000a00 */
[----:B------:R-:W-:-:S02]  /*2bd0*/  @!P5 LEA R12, R39, R0, 0x7 ;  /* 0x00000000270cd211 */ /* 0x000fc400078e38ff */
[-C--:B------:R-:W-:Y:S01]  /*2be0*/  @!P4 LEA R13, R13, R48.reuse, 0xa ;  /* 0x000000300d0dc211 */ /* 0x080fe200078e50ff */
[----:B------:R-:W5:Y:S01]  /*2bf0*/  @!P4 LDS R35, [R35] ;  /* 0x000000002323c984 */ /* 0x000f620000000800 */
[----:B------:R-:W-:-:S03]  /*2c00*/  @!P5 LEA R41, R41, R48, 0xa ;  /* 0x000000302929d211 */ /* 0x000fc600078e50ff */
[----:B------:R-:W4:Y:S01]  /*2c10*/  @!P2 LDC.64 R14, c[0x0][0x390] ;  /* 0x0000e400ff0eab82 */ /* 0x000f220000000a00 */
[----:B------:R-:W5:Y:S07]  /*2c20*/  @!P5 LDS R12, [R12] ;  /* 0x000000000c0cd984 */ /* 0x000f6e0000000800 */
[----:B---3--:R-:W3:Y:S01]  /*2c30*/  @!P3 LDC.64 R10, c[0x0][0x390] ;  /* 0x0000e400ff0abb82 */ /* 0x008ee20000000a00 */
[----:B-1----:R-:W-:-:S05]  /*2c40*/  @!P1 IMAD.WIDE R18, R23, 0x4, R18 ;  /* 0x0000000417129825 */ /* 0x002fca00078e0212 */
[----:B0-----:R-:W-:Y:S02]  /*2c50*/  @!P1 STG.E desc[UR10][R18.64], R29 ;  /* 0x0000001d12009986 */ /* 0x001fe4000c10190a */
[----:B------:R-:W0:Y:S01]  /*2c60*/  @!P4 LDC.64 R8, c[0x0][0x390] ;  /* 0x0000e400ff08cb82 */ /* 0x000e220000000a00 */
[----:B--2---:R-:W-:Y:S01]  /*2c70*/  @!P6 IMAD.WIDE R6, R3, 0x4, R6 ;  /* 0x000000040306e825 */ /* 0x004fe200078e0206 */
[----:B------:R-:W-:-:S06]  /*2c80*/  IADD3 R3, PT, PT, R20, 0x240, RZ ;  /* 0x0000024014037810 */ /* 0x000fcc0007ffe0ff */
[----:B------:R-:W1:Y:S01]  /*2c90*/  @!P5 LDC.64 R4, c[0x0][0x390] ;  /* 0x0000e400ff04db82 */ /* 0x000e620000000a00 */
[----:B----4-:R-:W-:-:S05]  /*2ca0*/  @!P2 IMAD.WIDE R14, R21, 0x4, R14 ;  /* 0x00000004150ea825 */ /* 0x010fca00078e020e */
[----:B------:R2:W-:Y:S01]  /*2cb0*/  @!P2 STG.E desc[UR10][R14.64], R31 ;  /* 0x0000001f0e00a986 */ /* 0x0005e2000c10190a */
[----:B---3--:R-:W-:Y:S01]  /*2cc0*/  @!P3 IMAD.WIDE R10, R17, 0x4, R10 ;  /* 0x00000004110ab825 */ /* 0x008fe200078e020a */
[----:B------:R-:W-:-:S04]  /*2cd0*/  IADD3 R17, PT, PT, R20, 0x380, RZ ;  /* 0x0000038014117810 */ /* 0x000fc80007ffe0ff */
[----:B-----5:R3:W-:Y:S01]  /*2ce0*/  @!P3 STG.E desc[UR10][R10.64], R33 ;  /* 0x000000210a00b986 */ /* 0x0207e2000c10190a */
[----:B------:R-:W-:Y:S01]  /*2cf0*/  SHF.R.U32.HI R25, RZ, 0x5, R17 ;  /* 0x00000005ff197819 */ /* 0x000fe20000011611 */
[----:B0-----:R-:W-:Y:S01]  /*2d00*/  @!P4 IMAD.WIDE R8, R13, 0x4, R8 ;  /* 0x000000040d08c825 */ /* 0x001fe200078e0208 */
[----:B------:R-:W-:Y:S02]  /*2d10*/  SHF.R.U32.HI R13, RZ, 0x5, R3 ;  /* 0x00000005ff0d7819 */ /* 0x000fe40000011603 */
[C---:B------:R-:W-:Y:S02]  /*2d20*/  IADD3 R3, PT, PT, R20.reuse, 0x280, RZ ;  /* 0x0000028014037810 */ /* 0x040fe40007ffe0ff */
[C---:B--2---:R-:W-:Y:S01]  /*2d30*/  IADD3 R14, PT, PT, R20.reuse, 0x2c0, RZ ;  /* 0x000002c0140e7810 */ /* 0x044fe20007ffe0ff */
[----:B------:R0:W-:Y:S01]  /*2d40*/  @!P4 STG.E desc[UR10][R8.64], R35 ;  /* 0x000000230800c986 */ /* 0x0001e2000c10190a */
[----:B------:R-:W-:Y:S01]  /*2d50*/  IADD3 R15, PT, PT, R20, 0x300, RZ ;  /* 0x00000300140f7810 */ /* 0x000fe20007ffe0ff */
[----:B-1----:R-:W-:Y:S01]  /*2d60*/  @!P5 IMAD.WIDE R4, R41, 0x4, R4 ;  /* 0x000000042904d825 */ /* 0x002fe200078e0204 */
[----:B------:R-:W-:Y:S01]  /*2d70*/  LEA R19, R2, R13, 0x5 ;  /* 0x0000000d02137211 */ /* 0x000fe200078e28ff */
[----:B------:R1:W-:Y:S01]  /*2d80*/  @!P6 STG.E desc[UR10][R6.64], R37 ;  /* 0x000000250600e986 */ /* 0x0003e2000c10190a */
[----:B------:R-:W-:-:S02]  /*2d90*/  SHF.R.U32.HI R15, RZ, 0x5, R15 ;  /* 0x00000005ff0f7819 */ /* 0x000fc4000001160f */
[----:B---3--:R-:W-:Y:S01]  /*2da0*/  SHF.R.U32.HI R11, RZ, 0x5, R16 ;  /* 0x00000005ff0b7819 */ /* 0x008fe20000011610 */
[----:B------:R-:W-:Y:S01]  /*2db0*/  @!P5 STG.E desc[UR10][R4.64], R12 ;  /* 0x0000000c0400d986 */ /* 0x000fe2000c10190a */
[C---:B------:R-:W-:Y:S02]  /*2dc0*/  LEA R31, R2.reuse, R15, 0x5 ;  /* 0x0000000f021f7211 */ /* 0x040fe400078e28ff */
[----:B------:R-:W-:Y:S02]  /*2dd0*/  ISETP.GT.U32.OR P6, PT, R19, 0x3ff, P0 ;  /* 0x000003ff1300780c */ /* 0x000fe400007c4470 */
[----:B0-----:R-:W-:Y:S02]  /*2de0*/  SHF.R.U32.HI R9, RZ, 0x5, R3 ;  /* 0x00000005ff097819 */ /* 0x001fe40000011603 */
[----:B------:R-:W-:Y:S02]  /*2df0*/  LEA R17, R2, R11, 0x5 ;  /* 0x0000000b02117211 */ /* 0x000fe400078e28ff */
[----:B-1----:R-:W-:-:S02]  /*2e00*/  SHF.R.U32.HI R7, RZ, 0x5, R14 ;  /* 0x00000005ff077819 */ /* 0x002fc4000001160e */
[C---:B------:R-:W-:Y:S02]  /*2e10*/  LEA R23, R2.reuse, R9, 0x5 ;  /* 0x0000000902177211 */ /* 0x040fe400078e28ff */
[C---:B------:R-:W-:Y:S02]  /*2e20*/  LEA R27, R2.reuse, R7, 0x5 ;  /* 0x00000007021b7211 */ /* 0x040fe400078e28ff */
[----:B------:R-:W-:Y:S02]  /*2e30*/  LEA R3, R2, R25, 0x5 ;  /* 0x0000001902037211 */ /* 0x000fe400078e28ff */
[----:B------:R-:W-:Y:S02]  /*2e40*/  ISETP.GT.U32.OR P1, PT, R23, 0x3ff, P0 ;  /* 0x000003ff1700780c */ /* 0x000fe40000724470 */
[----:B------:R-:W-:Y:S02]  /*2e50*/  ISETP.GT.U32.OR P2, PT, R27, 0x3ff, P0 ;  /* 0x000003ff1b00780c */ /* 0x000fe40000744470 */
[----:B------:R-:W-:-:S02]  /*2e60*/  ISETP.GT.U32.OR P3, PT, R31, 0x3ff, P0 ;  /* 0x000003ff1f00780c */ /* 0x000fc40000764470 */
[----:B------:R-:W-:Y:S02]  /*2e70*/  ISETP.GT.U32.OR P4, PT, R17, 0x3ff, P0 ;  /* 0x000003ff1100780c */ /* 0x000fe40000784470 */
[----:B------:R-:W-:Y:S02]  /*2e80*/  ISETP.GT.U32.OR P5, PT, R3, 0x3ff, P0 ;  /* 0x000003ff0300780c */ /* 0x000fe400007a4470 */
[----:B------:R-:W-:Y:S02]  /*2e90*/  @!P6 LEA R13, R13, R0, 0x7 ;  /* 0x000000000d0de211 */ /* 0x000fe400078e38ff */
[----:B------:R-:W-:Y:S02]  /*2ea0*/  @!P6 LEA R19, R19, R48, 0xa ;  /* 0x000000301313e211 */ /* 0x000fe400078e50ff */
[-C--:B------:R-:W-:Y:S01]  /*2eb0*/  @!P1 LEA R16, R9, R0.reuse, 0x7 ;  /* 0x0000000009109211 */ /* 0x080fe200078e38ff */
[----:B------:R0:W1:Y:S01]  /*2ec0*/  @!P6 LDS R21, [R13] ;  /* 0x000000000d15e984 */ /* 0x0000620000000800 */
[-C--:B------:R-:W-:Y:S01]  /*2ed0*/  @!P2 LEA R18, R7, R0.reuse, 0x7 ;  /* 0x000000000712a211 */ /* 0x080fe200078e38ff */
[----:B------:R-:W2:Y:S01]  /*2ee0*/  @!P3 LDC.64 R8, c[0x0][0x390] ;  /* 0x0000e400ff08bb82 */ /* 0x000ea20000000a00 */
[----:B------:R-:W-:-:S02]  /*2ef0*/  @!P3 LEA R22, R15, R0, 0x7 ;  /* 0x000000000f16b211 */ /* 0x000fc400078e38ff */
[-C--:B------:R-:W-:Y:S01]  /*2f00*/  @!P4 LEA R24, R11, R0.reuse, 0x7 ;  /* 0x000000000b18c211 */ /* 0x080fe200078e38ff */
[----:B------:R-:W-:Y:S01]  /*2f10*/  @!P2 LDS R29, [R18] ;  /* 0x00000000121da984 */ /* 0x000fe20000000800 */
[----:B------:R-:W-:Y:S02]  /*2f20*/  @!P5 LEA R26, R25, R0, 0x7 ;  /* 0x00000000191ad211 */ /* 0x000fe400078e38ff */
[----:B------:R-:W-:Y:S01]  /*2f30*/  IADD3 R20, PT, PT, R20, 0x3c0, RZ ;  /* 0x000003c014147810 */ /* 0x000fe20007ffe0ff */
[----:B------:R-:W3:Y:S01]  /*2f40*/  @!P6 LDC.64 R14, c[0x0][0x390] ;  /* 0x0000e400ff0eeb82 */ /* 0x000ee20000000a00 */
[----:B------:R-:W4:Y:S01]  /*2f50*/  @!P1 LDS R25, [R16] ;  /* 0x0000000010199984 */ /* 0x000f220000000800 */
[-C--:B------:R-:W-:Y:S02]  /*2f60*/  @!P1 LEA R23, R23, R48.reuse, 0xa ;  /* 0x0000003017179211 */ /* 0x080fe400078e50ff */
[-C--:B------:R-:W-:Y:S01]  /*2f70*/  @!P2 LEA R27, R27, R48.reuse, 0xa ;  /* 0x000000301b1ba211 */ /* 0x080fe200078e50ff */
[----:B------:R-:W5:Y:S01]  /*2f80*/  @!P3 LDS R33, [R22] ;  /* 0x000000001621b984 */ /* 0x000f620000000800 */
[----:B------:R-:W-:-:S02]  /*2f90*/  @!P3 LEA R31, R31, R48, 0xa ;  /* 0x000000301f1fb211 */ /* 0x000fc400078e50ff */
[----:B0-----:R-:W0:Y:S01]  /*2fa0*/  @!P1 LDC.64 R12, c[0x0][0x390] ;  /* 0x0000e400ff0c9b82 */ /* 0x001e220000000a00 */
[----:B------:R-:W5:Y:S01]  /*2fb0*/  @!P4 LDS R35, [R24] ;  /* 0x000000001823c984 */ /* 0x000f620000000800 */
[-C--:B------:R-:W-:Y:S02]  /*2fc0*/  @!P4 LEA R17, R17, R48.reuse, 0xa ;  /* 0x000000301111c211 */ /* 0x080fe400078e50ff */
[----:B------:R-:W-:Y:S01]  /*2fd0*/  @!P5 LEA R3, R3, R48, 0xa ;  /* 0x000000300303d211 */ /* 0x000fe200078e50ff */
[----:B------:R-:W5:Y:S03]  /*2fe0*/  @!P5 LDS R37, [R26] ;  /* 0x000000001a25d984 */ /* 0x000f660000000800 */
[----:B------:R-:W4:Y:S01]  /*2ff0*/  @!P2 LDC.64 R10, c[0x0][0x390] ;  /* 0x0000e400ff0aab82 */ /* 0x000f220000000a00 */
[----:B--2---:R-:W-:-:S07]  /*3000*/  @!P3 IMAD.WIDE R8, R31, 0x4, R8 ;  /* 0x000000041f08b825 */ /* 0x004fce00078e0208 */
[----:B------:R-:W2:Y:S01]  /*3010*/  @!P4 LDC.64 R6, c[0x0][0x390] ;  /* 0x0000e400ff06cb82 */ /* 0x000ea20000000a00 */
[----:B---3--:R-:W-:Y:S01]  /*3020*/  @!P6 IMAD.WIDE R14, R19, 0x4, R14 ;  /* 0x00000004130ee825 */ /* 0x008fe200078e020e */
[----:B------:R-:W-:-:S04]  /*3030*/  SHF.R.U32.HI R19, RZ, 0x5, R20 ;  /* 0x00000005ff137819 */ /* 0x000fc80000011614 */
[----:B-1----:R1:W-:Y:S02]  /*3040*/  @!P6 STG.E desc[UR10][R14.64], R21 ;  /* 0x000000150e00e986 */ /* 0x0023e4000c10190a */
[----:B------:R-:W3:Y:S01]  /*3050*/  @!P5 LDC.64 R4, c[0x0][0x390] ;  /* 0x0000e400ff04db82 */ /* 0x000ee20000000a00 */
[----:B0-----:R-:W-:Y:S01]  /*3060*/  @!P1 IMAD.WIDE R12, R23, 0x4, R12 ;  /* 0x00000004170c9825 */ /* 0x001fe200078e020c */
[----:B------:R-:W-:-:S04]  /*3070*/  LEA R23, R2, R19, 0x5 ;  /* 0x0000001302177211 */ /* 0x000fc800078e28ff */
[----:B------:R-:W-:Y:S01]  /*3080*/  ISETP.GT.U32.OR P0, PT, R23, 0x3ff, P0 ;  /* 0x000003ff1700780c */ /* 0x000fe20000704470 */
[----:B----4-:R-:W-:Y:S01]  /*3090*/  @!P2 IMAD.WIDE R10, R27, 0x4, R10 ;  /* 0x000000041b0aa825 */ /* 0x010fe200078e020a */
[----:B------:R1:W-:Y:S04]  /*30a0*/  @!P1 STG.E desc[UR10][R12.64], R25 ;  /* 0x000000190c009986 */ /* 0x0003e8000c10190a */
[----:B------:R1:W-:Y:S01]  /*30b0*/  @!P2 STG.E desc[UR10][R10.64], R29 ;  /* 0x0000001d0a00a986 */ /* 0x0003e2000c10190a */
[----:B--2---:R-:W-:-:S03]  /*30c0*/  @!P4 IMAD.WIDE R6, R17, 0x4, R6 ;  /* 0x000000041106c825 */ /* 0x004fc600078e0206 */
[----:B-----5:R1:W-:Y:S04]  /*30d0*/  @!P3 STG.E desc[UR10][R8.64], R33 ;  /* 0x000000210800b986 */ /* 0x0203e8000c10190a */
[----:B------:R1:W-:Y:S01]  /*30e0*/  @!P4 STG.E desc[UR10][R6.64], R35 ;  /* 0x000000230600c986 */ /* 0x0003e2000c10190a */
[----:B---3--:R-:W-:-:S05]  /*30f0*/  @!P5 IMAD.WIDE R4, R3, 0x4, R4 ;  /* 0x000000040304d825 */ /* 0x008fca00078e0204 */
[----:B------:R1:W-:Y:S01]  /*3100*/  @!P5 STG.E desc[UR10][R4.64], R37 ;  /* 0x000000250400d986 */ /* 0x0003e2000c10190a */
[----:B------:R-:W-:Y:S05]  /*3110*/  @P0 EXIT ;  /* 0x000000000000094d */ /* 0x000fea0003800000 */
[----:B------:R-:W-:Y:S01]  /*3120*/  LEA R0, R19, R0, 0x7 ;  /* 0x0000000013007211 */ /* 0x000fe200078e38ff */
[----:B------:R-:W0:Y:S01]  /*3130*/  LDC.64 R2, c[0x0][0x390] ;  /* 0x0000e400ff027b82 */ /* 0x000e220000000a00 */
[----:B------:R-:W-:-:S03]  /*3140*/  LEA R23, R23, R48, 0xa ;  /* 0x0000003017177211 */ /* 0x000fc600078e50ff */
[----:B-1----:R-:W1:Y:S02]  /*3150*/  LDS R5, [R0] ;  /* 0x0000000000057984 */ /* 0x002e640000000800 */
[----:B0-----:R-:W-:-:S05]  /*3160*/  IMAD.WIDE R2, R23, 0x4, R2 ;  /* 0x0000000417027825 */ /* 0x001fca00078e0202 */
[----:B-1----:R-:W-:Y:S01]  /*3170*/  STG.E desc[UR10][R2.64], R5 ;  /* 0x0000000502007986 */ /* 0x002fe2000c10190a */
[----:B------:R-:W-:Y:S05]  /*3180*/  EXIT ;  /* 0x000000000000794d */ /* 0x000fea0003800000 */
.L_x_5:
[----:B------:R-:W-:-:S00]  /*3190*/  BRA `(.L_x_5) ;  /* 0xfffffffc00fc7947 */ /* 0x000fc0000383ffff */
[----:B------:R-:W-:-:S00]  /*31a0*/  NOP ;  /* 0x0000000000007918 */ /* 0x000fc00000000000 */
        /* <DEDUP_REMOVED lines=13> */
.L_x_20:


//--------------------- .text._Z20kernel_reg_coalescedPKfS0_Pf --------------------------
	.section	.text._Z20kernel_reg_coalescedPKfS0_Pf,"ax",@progbits
	.align	128
        .global         _Z20kernel_reg_coalescedPKfS0_Pf
        .type           _Z20kernel_reg_coalescedPKfS0_Pf,@function
        .size           _Z20kernel_reg_coalescedPKfS0_Pf,(.L_x_21 - _Z20kernel_reg_coalescedPKfS0_Pf)
        .other          _Z20kernel_reg_coalescedPKfS0_Pf,@"STO_CUDA_ENTRY STV_DEFAULT"
_Z20kernel_reg_coalescedPKfS0_Pf:
.text._Z20kernel_reg_coalescedPKfS0_Pf:
[----:B------:R-:W-:Y:S01]  /*0000*/  LDC R1, c[0x0][0x37c] ;  /* 0x0000df00ff017b82 */ /* 0x000fe20000000800 */
[----:B------:R-:W0:Y:S07]  /*0010*/  S2R R53, SR_TID.Y ;  /* 0x0000000000357919 */ /* 0x000e2e0000002200 */
[----:B------:R-:W1:Y:S01]  /*0020*/  S2UR UR7, SR_CTAID.Y ;  /* 0x00000000000779c3 */ /* 0x000e620000002600 */
[----:B------:R-:W-:Y:S01]  /*0030*/  UMOV UR4, 0x400 ;  /* 0x0000040000047882 */ /* 0x000fe20000000000 */
[----:B------:R-:W-:Y:S01]  /*0040*/  IMAD.MOV.U32 R51, RZ, RZ, RZ ;  /* 0x000000ffff337224 */ /* 0x000fe200078e00ff */
[----:B------:R-:W0:Y:S01]  /*0050*/  S2R R50, SR_TID.X ;  /* 0x0000000000327919 */ /* 0x000e220000002100 */
[----:B------:R-:W-:Y:S01]  /*0060*/  UIADD3 UR5, UPT, UPT, UR4, 0x1000, URZ ;  /* 0x0000100004057890 */ /* 0x000fe2000fffe0ff */
[----:B------:R-:W-:-:S02]  /*0070*/  CS2R R26, SRZ ;  /* 0x00000000001a7805 */ /* 0x000fc4000001ff00 */
[----:B------:R-:W-:Y:S01]  /*0080*/  CS2R R24, SRZ ;  /* 0x0000000000187805 */ /* 0x000fe2000001ff00 */
[----:B------:R-:W2:Y:S01]  /*0090*/  S2R R0, SR_CTAID.X ;  /* 0x0000000000007919 */ /* 0x000ea20000002500 */
[----:B------:R-:W3:Y:S01]  /*00a0*/  S2UR UR6, SR_CgaCtaId ;  /* 0x00000000000679c3 */ /* 0x000ee20000008800 */
[----:B------:R-:W-:Y:S02]  /*00b0*/  CS2R R22, SRZ ;  /* 0x0000000000167805 */ /* 0x000fe4000001ff00 */
[----:B------:R-:W-:Y:S02]  /*00c0*/  CS2R R20, SRZ ;  /* 0x0000000000147805 */ /* 0x000fe4000001ff00 */
[----:B------:R-:W-:Y:S02]  /*00d0*/  CS2R R16, SRZ ;  /* 0x0000000000107805 */ /* 0x000fe4000001ff00 */
[----:B------:R-:W-:Y:S02]  /*00e0*/  CS2R R18, SRZ ;  /* 0x0000000000127805 */ /* 0x000fe4000001ff00 */
[----:B------:R-:W-:-:S02]  /*00f0*/  CS2R R12, SRZ ;  /* 0x00000000000c7805 */ /* 0x000fc4000001ff00 */
[----:B------:R-:W-:Y:S01]  /*0100*/  CS2R R14, SRZ ;  /* 0x00000000000e7805 */ /* 0x000fe2000001ff00 */
[----:B------:R-:W4:Y:S01]  /*0110*/  LDCU.64 UR10, c[0x0][0x358] ;  /* 0x00006b00ff0a77ac */ /* 0x000f220008000a00 */
[----:B-1----:R-:W-:Y:S01]  /*0120*/  MOV R49, UR7 ;  /* 0x0000000700317c02 */ /* 0x002fe20008000f00 */
[----:B---3--:R-:W-:Y:S02]  /*0130*/  ULEA UR4, UR6, UR4, 0x18 ;  /* 0x0000000406047291 */ /* 0x008fe4000f8ec0ff */
[----:B------:R-:W-:Y:S01]  /*0140*/  ULEA UR5, UR6, UR5, 0x18 ;  /* 0x0000000506057291 */ /* 0x000fe2000f8ec0ff */
[----:B0-----:R-:W-:-:S04]  /*0150*/  IMAD R48, R53, 0x8, R50 ;  /* 0x0000000835307824 */ /* 0x001fc800078e0232 */
[C---:B------:R-:W-:Y:S01]  /*0160*/  VIADD R36, R48.reuse, 0x40 ;  /* 0x0000004030247836 */ /* 0x040fe20000000000 */
[C---:B------:R-:W-:Y:S01]  /*0170*/  IADD3 R11, PT, PT, R48.reuse, 0xc0, RZ ;  /* 0x000000c0300b7810 */ /* 0x040fe20007ffe0ff */
[C---:B------:R-:W-:Y:S01]  /*0180*/  VIADD R10, R48.reuse, 0x80 ;  /* 0x00000080300a7836 */ /* 0x040fe20000000000 */
[----:B------:R-:W-:Y:S02]  /*0190*/  LOP3.LUT R39, R48, 0x1f, RZ, 0xc0, !PT ;  /* 0x0000001f30277812 */ /* 0x000fe400078ec0ff */
[----:B------:R-:W-:Y:S02]  /*01a0*/  SHF.R.U32.HI R11, RZ, 0x5, R11 ;  /* 0x00000005ff0b7819 */ /* 0x000fe4000001160b */
[----:B------:R-:W-:Y:S01]  /*01b0*/  SHF.R.U32.HI R38, RZ, 0x5, R48 ;  /* 0x00000005ff267819 */ /* 0x000fe20000011630 */
[----:B--2---:R-:W-:Y:S01]  /*01c0*/  IMAD R37, R0, 0x20, R39 ;  /* 0x0000002000257824 */ /* 0x004fe200078e0227 */
[----:B------:R-:W-:Y:S01]  /*01d0*/  SHF.R.U32.HI R36, RZ, 0x5, R36 ;  /* 0x00000005ff247819 */ /* 0x000fe20000011624 */
[----:B------:R-:W-:Y:S01]  /*01e0*/  IMAD R0, R49, 0x20, R11 ;  /* 0x0000002031007824 */ /* 0x000fe200078e020b */
[----:B------:R-:W-:-:S02]  /*01f0*/  SHF.R.U32.HI R10, RZ, 0x5, R10 ;  /* 0x00000005ff0a7819 */ /* 0x000fc4000001160a */
[C---:B------:R-:W-:Y:S02]  /*0200*/  LEA R9, R38.reuse, UR5, 0x7 ;  /* 0x0000000526097c11 */ /* 0x040fe4000f8e38ff */
[----:B------:R-:W-:Y:S02]  /*0210*/  LEA R8, R38, UR4, 0x7 ;  /* 0x0000000426087c11 */ /* 0x000fe4000f8e38ff */
[C---:B------:R-:W-:Y:S02]  /*0220*/  LEA R7, R36.reuse, UR5, 0x7 ;  /* 0x0000000524077c11 */ /* 0x040fe4000f8e38ff */
[----:B------:R-:W-:Y:S02]  /*0230*/  LEA R6, R36, UR4, 0x7 ;  /* 0x0000000424067c11 */ /* 0x000fe4000f8e38ff */
[C---:B------:R-:W-:Y:S02]  /*0240*/  LEA R5, R10.reuse, UR5, 0x7 ;  /* 0x000000050a057c11 */ /* 0x040fe4000f8e38ff */
[----:B------:R-:W-:-:S02]  /*0250*/  LEA R4, R10, UR4, 0x7 ;  /* 0x000000040a047c11 */ /* 0x000fc4000f8e38ff */
[C---:B------:R-:W-:Y:S02]  /*0260*/  LEA R3, R11.reuse, UR5, 0x7 ;  /* 0x000000050b037c11 */ /* 0x040fe4000f8e38ff */
[----:B------:R-:W-:Y:S02]  /*0270*/  LEA R2, R11, UR4, 0x7 ;  /* 0x000000040b027c11 */ /* 0x000fe4000f8e38ff */
[----:B----4-:R-:W-:-:S07]  /*0280*/  LEA R0, R0, R39, 0xa ;  /* 0x0000002700007211 */ /* 0x010fce00078e50ff */
.L_x_8:
[C-C-:B------:R-:W-:Y:S01]  /*0290*/  IMAD R35, R49.reuse, 0x20, R11.reuse ;  /* 0x0000002031237824 */ /* 0x140fe200078e020b */
[C---:B------:R-:W-:Y:S01]  /*02a0*/  LEA R32, R49.reuse, R38, 0x5 ;  /* 0x0000002631207211 */ /* 0x040fe200078e28ff */
[C---:B------:R-:W-:Y:S01]  /*02b0*/  IMAD R56, R49.reuse, 0x20, R36 ;  /* 0x0000002031387824 */ /* 0x040fe200078e0224 */
[----:B------:R-:W0:Y:S01]  /*02c0*/  S2UR UR4, SR_CTAID.X ;  /* 0x00000000000479c3 */ /* 0x000e220000002500 */
[----:B------:R-:W-:Y:S01]  /*02d0*/  IMAD R33, R49, 0x20, R10 ;  /* 0x0000002031217824 */ /* 0x000fe200078e020a */
[C---:B------:R-:W-:Y:S01]  /*02e0*/  LEA R40, R51.reuse, R10, 0x5 ;  /* 0x0000000a33287211 */ /* 0x040fe200078e28ff */
[----:B------:R-:W1:Y:S01]  /*02f0*/  S2R R49, SR_CTAID.Y ;  /* 0x0000000000317919 */ /* 0x000e620000002600 */
[C---:B------:R-:W-:Y:S01]  /*0300*/  IMAD R47, R51.reuse, 0x20, R36 ;  /* 0x00000020332f7824 */ /* 0x040fe200078e0224 */
[C---:B------:R-:W-:Y:S01]  /*0310*/  LEA R42, R51.reuse, R38, 0x5 ;  /* 0x00000026332a7211 */ /* 0x040fe200078e28ff */
[C---:B------:R-:W-:Y:S02]  /*0320*/  IMAD R41, R51.reuse, 0x20, R11 ;  /* 0x0000002033297824 */ /* 0x040fe400078e020b */
[----:B------:R-:W-:Y:S01]  /*0330*/  IMAD R54, R51, 0x20, R0 ;  /* 0x0000002033367824 */ /* 0x000fe200078e0200 */
[----:B0-----:R-:W-:-:S06]  /*0340*/  USHF.L.U32 UR4, UR4, 0x5, URZ ;  /* 0x0000000504047899 */ /* 0x001fcc00080006ff */
[----:B------:R-:W-:Y:S02]  /*0350*/  LEA R28, R36, UR4, 0xa ;  /* 0x00000004241c7c11 */ /* 0x000fe4000f8e50ff */
[----:B------:R-:W-:Y:S02]  /*0360*/  LEA R30, R10, UR4, 0xa ;  /* 0x000000040a1e7c11 */ /* 0x000fe4000f8e50ff */
[----:B------:R-:W-:Y:S01]  /*0370*/  LEA R46, R11, UR4, 0xa ;  /* 0x000000040b2e7c11 */ /* 0x000fe2000f8e50ff */
[----:B-1----:R-:W-:Y:S01]  /*0380*/  IMAD.SHL.U32 R29, R49, 0x8000, RZ ;  /* 0x00008000311d7824 */ /* 0x002fe200078e00ff */
[C---:B------:R-:W-:Y:S01]  /*0390*/  IADD3 R34, PT, PT, R39.reuse, R30, RZ ;  /* 0x0000001e27227210 */ /* 0x040fe20007ffe0ff */
[----:B------:R-:W-:Y:S01]  /*03a0*/  IMAD.IADD R28, R39, 0x1, R28 ;  /* 0x00000001271c7824 */ /* 0x000fe200078e021c */
[----:B------:R-:W-:Y:S01]  /*03b0*/  LEA R58, R38, UR4, 0xa ;  /* 0x00000004263a7c11 */ /* 0x000fe2000f8e50ff */
[--C-:B------:R-:W-:Y:S01]  /*03c0*/  IMAD R44, R10, 0x400, R29.reuse ;  /* 0x000004000a2c7824 */ /* 0x100fe200078e021d */
[----:B------:R-:W-:Y:S01]  /*03d0*/  LEA R52, R38, R29, 0xa ;  /* 0x0000001d26347211 */ /* 0x000fe200078e50ff */
[----:B------:R-:W-:Y:S01]  /*03e0*/  IMAD R30, R36, 0x400, R29 ;  /* 0x00000400241e7824 */ /* 0x000fe200078e021d */
[----:B------:R-:W-:Y:S01]  /*03f0*/  LEA R55, R51, R28, 0xf ;  /* 0x0000001c33377211 */ /* 0x000fe200078e78ff */
[C---:B------:R-:W-:Y:S01]  /*0400*/  IMAD.IADD R46, R39.reuse, 0x1, R46 ;  /* 0x00000001272e7824 */ /* 0x040fe200078e022e */
[C---:B------:R-:W-:Y:S01]  /*0410*/  IADD3 R44, PT, PT, R39.reuse, R44, RZ ;  /* 0x0000002c272c7210 */ /* 0x040fe20007ffe0ff */
[C---:B------:R-:W-:Y:S01]  /*0420*/  IMAD.IADD R30, R39.reuse, 0x1, R30 ;  /* 0x00000001271e7824 */ /* 0x040fe200078e021e */
[----:B------:R-:W-:Y:S01]  /*0430*/  UMOV UR4, URZ ;  /* 0x000000ff00047c82 */ /* 0x000fe20008000000 */
[----:B------:R-:W-:Y:S01]  /*0440*/  IMAD.IADD R28, R39, 0x1, R52 ;  /* 0x00000001271c7824 */ /* 0x000fe200078e0234 */
[----:B------:R-:W-:Y:S01]  /*0450*/  LEA R46, R51, R46, 0xf ;  /* 0x0000002e332e7211 */ /* 0x000fe200078e78ff */
[----:B------:R-:W-:Y:S01]  /*0460*/  IMAD.IADD R58, R39, 0x1, R58 ;  /* 0x00000001273a7824 */ /* 0x000fe200078e023a */
[C---:B------:R-:W-:Y:S01]  /*0470*/  LEA R57, R51.reuse, R30, 0x5 ;  /* 0x0000001e33397211 */ /* 0x040fe200078e28ff */
[C---:B------:R-:W-:Y:S01]  /*0480*/  IMAD R52, R51.reuse, 0x20, R44 ;  /* 0x0000002033347824 */ /* 0x040fe200078e022c */
[C---:B------:R-:W-:Y:S01]  /*0490*/  LEA R44, R51.reuse, R28, 0x5 ;  /* 0x0000001c332c7211 */ /* 0x040fe200078e28ff */
[----:B------:R-:W-:Y:S01]  /*04a0*/  IMAD R45, R51, 0x8000, R34 ;  /* 0x00008000332d7824 */ /* 0x000fe200078e0222 */
[----:B------:R-:W-:Y:S01]  /*04b0*/  SHF.L.U32 R34, R39, 0x2, RZ ;  /* 0x0000000227227819 */ /* 0x000fe200000006ff */
[----:B------:R-:W-:-:S02]  /*04c0*/  IMAD R43, R51, 0x8000, R58 ;  /* 0x00008000332b7824 */ /* 0x000fc400078e023a */
[----:B------:R-:W-:-:S05]  /*04d0*/  VIADD R51, R51, 0x1 ;  /* 0x0000000133337836 */ /* 0x000fca0000000000 */
[----:B------:R-:W-:-:S13]  /*04e0*/  ISETP.NE.AND P2, PT, R51, 0x20, PT ;  /* 0x000000203300780c */ /* 0x000fda0003f45270 */
.L_x_6:
[----:B------:R-:W-:Y:S02]  /*04f0*/  ISETP.GT.U32.AND P6, PT, R32, 0x3ff, PT ;  /* 0x000003ff2000780c */ /* 0x000fe40003fc4070 */
[----:B------:R-:W-:-:S04]  /*0500*/  ISETP.GT.AND P0, PT, R37, 0x3ff, PT ;  /* 0x000003ff2500780c */ /* 0x000fc80003f04270 */
[----:B------:R-:W-:-:S07]  /*0510*/  ISETP.GT.U32.OR P3, PT, R42, 0x3ff, P0 ;  /* 0x000003ff2a00780c */ /* 0x000fce0000764470 */
[----:B0-----:R-:W0:Y:S02]  /*0520*/  @!P6 LDC.64 R28, c[0x0][0x380] ;  /* 0x0000e000ff1ceb82 */ /* 0x001e240000000a00 */
[----:B0-----:R-:W-:-:S06]  /*0530*/  @!P6 IMAD.WIDE.U32 R60, R44, 0x4, R28 ;  /* 0x000000042c3ce825 */ /* 0x001fcc00078e001c */
[----:B------:R-:W0:Y:S01]  /*0540*/  @!P3 LDC.64 R28, c[0x0][0x388] ;  /* 0x0000e200ff1cbb82 */ /* 0x000e220000000a00 */
[----:B------:R1:W2:Y:S01]  /*0550*/  @!P6 LDG.E R60, desc[UR10][R60.64] ;  /* 0x0000000a3c3ce981 */ /* 0x0002a2000c1e1900 */
[----:B------:R-:W-:Y:S02]  /*0560*/  ISETP.GE.U32.AND P4, PT, R56, 0x400, PT ;  /* 0x000004003800780c */ /* 0x000fe40003f86070 */
[----:B------:R-:W-:-:S04]  /*0570*/  ISETP.GE.AND P1, PT, R37, 0x400, PT ;  /* 0x000004002500780c */ /* 0x000fc80003f26270 */
[----:B------:R-:W-:Y:S01]  /*0580*/  ISETP.LT.U32.AND P5, PT, R47, 0x400, !P1 ;  /* 0x000004002f00780c */ /* 0x000fe20004fa1070 */
[----:B-1----:R-:W-:-:S06]  /*0590*/  IMAD.IADD R61, R8, 0x1, R34 ;  /* 0x00000001083d7824 */ /* 0x002fcc00078e0222 */
[----:B------:R-:W1:Y:S01]  /*05a0*/  @!P4 LDC.64 R30, c[0x0][0x380] ;  /* 0x0000e000ff1ecb82 */ /* 0x000e620000000a00 */
[----:B0-----:R-:W-:-:S07]  /*05b0*/  @!P3 IMAD.WIDE R58, R43, 0x4, R28 ;  /* 0x000000042b3ab825 */ /* 0x001fce00078e021c */
[----:B------:R-:W0:Y:S01]  /*05c0*/  @P5 LDC.64 R28, c[0x0][0x388] ;  /* 0x0000e200ff1c5b82 */ /* 0x000e220000000a00 */
[----:B------:R-:W3:Y:S01]  /*05d0*/  @!P3 LDG.E R58, desc[UR10][R58.64] ;  /* 0x0000000a3a3ab981 */ /* 0x000ee2000c1e1900 */
[----:B-1----:R-:W-:-:S06]  /*05e0*/  @!P4 IMAD.WIDE.U32 R30, R57, 0x4, R30 ;  /* 0x00000004391ec825 */ /* 0x002fcc00078e001e */
[----:B------:R1:W4:Y:S01]  /*05f0*/  @!P4 LDG.E R30, desc[UR10][R30.64] ;  /* 0x0000000a1e1ec981 */ /* 0x000322000c1e1900 */
[----:B0-----:R-:W-:-:S05]  /*0600*/  @P5 IMAD.WIDE R28, R55, 0x4, R28 ;  /* 0x00000004371c5825 */ /* 0x001fca00078e021c */
[----:B------:R0:W5:Y:S04]  /*0610*/  @P5 LDG.E R59, desc[UR10][R28.64] ;  /* 0x0000000a1c3b5981 */ /* 0x000168000c1e1900 */
[----:B--2---:R-:W-:Y:S04]  /*0620*/  @!P6 STS [R61], R60 ;  /* 0x0000003c3d00e388 */ /* 0x004fe80000000800 */
[----:B------:R2:W-:Y:S01]  /*0630*/  @P6 STS [R61], RZ ;  /* 0x000000ff3d006388 */ /* 0x0005e20000000800 */
[----:B------:R-:W-:-:S13]  /*0640*/  ISETP.GE.U32.AND P6, PT, R33, 0x400, PT ;  /* 0x000004002100780c */ /* 0x000fda0003fc6070 */
[----:B--2---:R-:W2:Y:S02]  /*0650*/  @!P6 LDC.64 R60, c[0x0][0x380] ;  /* 0x0000e000ff3ceb82 */ /* 0x004ea40000000a00 */
[----:B--2---:R-:W-:-:S06]  /*0660*/  @!P6 IMAD.WIDE.U32 R60, R52, 0x4, R60 ;  /* 0x00000004343ce825 */ /* 0x004fcc00078e003c */
[----:B------:R2:W5:Y:S01]  /*0670*/  @!P6 LDG.E R60, desc[UR10][R60.64] ;  /* 0x0000000a3c3ce981 */ /* 0x000562000c1e1900 */
[----:B-1----:R-:W-:-:S05]  /*0680*/  IADD3 R31, PT, PT, R9, R34, RZ ;  /* 0x00000022091f7210 */ /* 0x002fca0007ffe0ff */
[----:B---3--:R1:W-:Y:S04]  /*0690*/  @!P3 STS [R31], R58 ;  /* 0x0000003a1f00b388 */ /* 0x0083e80000000800 */
[----:B------:R-:W-:Y:S01]  /*06a0*/  @P3 STS [R31], RZ ;  /* 0x000000ff1f003388 */ /* 0x000fe20000000800 */
[----:B------:R-:W-:Y:S01]  /*06b0*/  ISETP.LT.U32.AND P3, PT, R40, 0x400, !P1 ;  /* 0x000004002800780c */ /* 0x000fe20004f61070 */
[----:B-1----:R-:W-:-:S12]  /*06c0*/  IMAD.IADD R58, R6, 0x1, R34 ;  /* 0x00000001063a7824 */ /* 0x002fd800078e0222 */
[----:B0-----:R-:W0:Y:S01]  /*06d0*/  @P3 LDC.64 R28, c[0x0][0x388] ;  /* 0x0000e200ff1c3b82 */ /* 0x001e220000000a00 */
[----:B------:R-:W-:Y:S01]  /*06e0*/  @P4 STS [R58], RZ ;  /* 0x000000ff3a004388 */ /* 0x000fe20000000800 */
[----:B--2---:R-:W-:-:S03]  /*06f0*/  IADD3 R61, PT, PT, R7, R34, RZ ;  /* 0x00000022073d7210 */ /* 0x004fc60007ffe0ff */
[----:B----4-:R1:W-:Y:S01]  /*0700*/  @!P4 STS [R58], R30 ;  /* 0x0000001e3a00c388 */ /* 0x0103e20000000800 */
[----:B------:R-:W-:Y:S02]  /*0710*/  ISETP.GE.U32.AND P4, PT, R35, 0x400, PT ;  /* 0x000004002300780c */ /* 0x000fe40003f86070 */
[----:B------:R-:W-:Y:S01]  /*0720*/  ISETP.LT.U32.AND P1, PT, R41, 0x400, !P1 ;  /* 0x000004002900780c */ /* 0x000fe20004f21070 */
[----:B------:R-:W-:Y:S04]  /*0730*/  @!P5 STS [R61], RZ ;  /* 0x000000ff3d00d388 */ /* 0x000fe80000000800 */
[----:B-----5:R2:W-:Y:S06]  /*0740*/  @P5 STS [R61], R59 ;  /* 0x0000003b3d005388 */ /* 0x0205ec0000000800 */
[----:B-1----:R-:W1:Y:S01]  /*0750*/  @!P4 LDC.64 R30, c[0x0][0x380] ;  /* 0x0000e000ff1ecb82 */ /* 0x002e620000000a00 */
[----:B--2---:R-:W-:-:S05]  /*0760*/  IMAD.IADD R59, R4, 0x1, R34 ;  /* 0x00000001043b7824 */ /* 0x004fca00078e0222 */
[----:B------:R-:W-:Y:S01]  /*0770*/  @P6 STS [R59], RZ ;  /* 0x000000ff3b006388 */ /* 0x000fe20000000800 */
[----:B-1----:R-:W-:-:S06]  /*0780*/  @!P4 IMAD.WIDE.U32 R30, R54, 0x4, R30 ;  /* 0x00000004361ec825 */ /* 0x002fcc00078e001e */
[----:B------:R-:W2:Y:S04]  /*0790*/  @!P4 LDG.E R30, desc[UR10][R30.64] ;  /* 0x0000000a1e1ec981 */ /* 0x000ea8000c1e1900 */
[----:B------:R0:W-:Y:S02]  /*07a0*/  @!P6 STS [R59], R60 ;  /* 0x0000003c3b00e388 */ /* 0x0001e40000000800 */
[----:B0-----:R-:W-:Y:S02]  /*07b0*/  @P3 IMAD.WIDE R60, R45, 0x4, R28 ;  /* 0x000000042d3c3825 */ /* 0x001fe400078e021c */
[----:B------:R-:W0:Y:S03]  /*07c0*/  @P1 LDC.64 R28, c[0x0][0x388] ;  /* 0x0000e200ff1c1b82 */ /* 0x000e260000000a00 */
[----:B------:R1:W3:Y:S01]  /*07d0*/  @P3 LDG.E R58, desc[UR10][R60.64] ;  /* 0x0000000a3c3a3981 */ /* 0x0002e2000c1e1900 */
[----:B0-----:R-:W-:-:S06]  /*07e0*/  @P1 IMAD.WIDE R28, R46, 0x4, R28 ;  /* 0x000000042e1c1825 */ /* 0x001fcc00078e021c */
[----:B------:R0:W4:Y:S01]  /*07f0*/  @P1 LDG.E R28, desc[UR10][R28.64] ;  /* 0x0000000a1c1c1981 */ /* 0x000122000c1e1900 */
[----:B------:R-:W-:Y:S01]  /*0800*/  IMAD.IADD R59, R2, 0x1, R34 ;  /* 0x00000001023b7824 */ /* 0x000fe200078e0222 */
[-C--:B-1----:R-:W-:Y:S02]  /*0810*/  IADD3 R60, PT, PT, R3, R34.reuse, RZ ;  /* 0x00000022033c7210 */ /* 0x082fe40007ffe0ff */
[----:B0-----:R-:W-:-:S05]  /*0820*/  IADD3 R29, PT, PT, R5, R34, RZ ;  /* 0x00000022051d7210 */ /* 0x001fca0007ffe0ff */
[----:B------:R0:W-:Y:S01]  /*0830*/  @!P3 STS [R29], RZ ;  /* 0x000000ff1d00b388 */ /* 0x0001e20000000800 */
[----:B------:R-:W-:-:S04]  /*0840*/  UIADD3 UR4, UPT, UPT, UR4, 0x4, URZ ;  /* 0x0000000404047890 */ /* 0x000fc8000fffe0ff */
[----:B------:R-:W-:Y:S01]  /*0850*/  UISETP.NE.AND UP0, UPT, UR4, 0x10, UPT ;  /* 0x000000100400788c */ /* 0x000fe2000bf05270 */
[----:B------:R-:W-:Y:S01]  /*0860*/  VIADD R56, R56, 0x8 ;  /* 0x0000000838387836 */ /* 0x000fe20000000000 */
[----:B------:R-:W-:Y:S01]  /*0870*/  IADD3 R33, PT, PT, R33, 0x8, RZ ;  /* 0x0000000821217810 */ /* 0x000fe20007ffe0ff */
        /* <DEDUP_REMOVED lines=15> */
[----:B---3--:R0:W-:Y:S04]  /*0970*/  @P3 STS [R29], R58 ;  /* 0x0000003a1d003388 */ /* 0x0081e80000000800 */
[----:B------:R0:W-:Y:S04]  /*0980*/  @P4 STS [R59], RZ ;  /* 0x000000ff3b004388 */ /* 0x0001e80000000800 */
[----:B--2---:R0:W-:Y:S04]  /*0990*/  @!P4 STS [R59], R30 ;  /* 0x0000001e3b00c388 */ /* 0x0041e80000000800 */
[----:B------:R0:W-:Y:S04]  /*09a0*/  @!P1 STS [R60], RZ ;  /* 0x000000ff3c009388 */ /* 0x0001e80000000800 */
[----:B----4-:R0:W-:Y:S01]  /*09b0*/  @P1 STS [R60], R28 ;  /* 0x0000001c3c001388 */ /* 0x0101e20000000800 */
[----:B------:R-:W-:Y:S05]  /*09c0*/  BRA.U UP0, `(.L_x_6) ;  /* 0xfffffff900c87547 */ /* 0x000fea000b83ffff */
[----:B------:R-:W1:Y:S08]  /*09d0*/  S2UR UR5, SR_CgaCtaId ;  /* 0x00000000000579c3 */ /* 0x000e700000008800 */
[----:B------:R-:W-:Y:S06]  /*09e0*/  BAR.SYNC.DEFER_BLOCKING 0x0 ;  /* 0x0000000000007b1d */ /* 0x000fec0000010000 */
[----:B------:R-:W-:-:S02]  /*09f0*/  UMOV UR4, 0x400 ;  /* 0x0000040000047882 */ /* 0x000fc40000000000 */
[----:B------:R-:W-:Y:S02]  /*0a00*/  UIADD3 UR7, UPT, UPT, UR4, 0x1000, URZ ;  /* 0x0000100004077890 */ /* 0x000fe4000fffe0ff */
[----:B-1----:R-:W-:Y:S02]  /*0a10*/  ULEA UR6, UR5, UR4, 0x18 ;  /* 0x0000000405067291 */ /* 0x002fe4000f8ec0ff */
[----:B------:R-:W-:Y:S01]  /*0a20*/  ULEA UR7, UR5, UR7, 0x18 ;  /* 0x0000000705077291 */ /* 0x000fe2000f8ec0ff */
[----:B------:R-:W-:-:S11]  /*0a30*/  UMOV UR4, URZ ;  /* 0x000000ff00047c82 */ /* 0x000fd60008000000 */
.L_x_7:
[----:B------:R-:W-:Y:S02]  /*0a40*/  ULEA UR8, UR4, UR6, 0x2 ;  /* 0x0000000604087291 */ /* 0x000fe4000f8e10ff */
[----:B------:R-:W-:Y:S02]  /*0a50*/  ULEA UR9, UR4, UR7, 0x7 ;  /* 0x0000000704097291 */ /* 0x000fe4000f8e38ff */
[----:B------:R-:W-:Y:S02]  /*0a60*/  UIADD3 UR4, UPT, UPT, UR4, 0x2, URZ ;  /* 0x0000000204047890 */ /* 0x000fe4000fffe0ff */
[----:B------:R-:W-:Y:S02]  /*0a70*/  LEA R56, R53, UR8, 0x9 ;  /* 0x0000000835387c11 */ /* 0x000fe4000f8e48ff */
[----:B0-----:R-:W-:Y:S01]  /*0a80*/  LEA R58, R50, UR9, 0x4 ;  /* 0x00000009323a7c11 */ /* 0x001fe2000f8e20ff */
[----:B------:R-:W-:Y:S02]  /*0a90*/  UISETP.NE.AND UP0, UPT, UR4, 0x20, UPT ;  /* 0x000000200400788c */ /* 0x000fe4000bf05270 */
[----:B------:R-:W-:Y:S04]  /*0aa0*/  LDS.64 R40, [R56] ;  /* 0x0000000038287984 */ /* 0x000fe80000000a00 */
[----:B------:R-:W0:Y:S04]  /*0ab0*/  LDS.128 R28, [R58] ;  /* 0x000000003a1c7984 */ /* 0x000e280000000c00 */
[----:B------:R-:W1:Y:S04]  /*0ac0*/  LDS.64 R42, [R56+0x80] ;  /* 0x00008000382a7984 */ /* 0x000e680000000a00 */
[----:B------:R-:W2:Y:S04]  /*0ad0*/  LDS.64 R44, [R56+0x100] ;  /* 0x00010000382c7984 */ /* 0x000ea80000000a00 */
[----:B------:R3:W4:Y:S04]  /*0ae0*/  LDS.64 R46, [R56+0x180] ;  /* 0x00018000382e7984 */ /* 0x0007280000000a00 */
[----:B------:R-:W5:Y:S01]  /*0af0*/  LDS.128 R32, [R58+0x80] ;  /* 0x000080003a207984 */ /* 0x000f620000000c00 */
[C---:B0-----:R-:W-:Y:S01]  /*0b00*/  FFMA R57, R40.reuse, R28, R20 ;  /* 0x0000001c28397223 */ /* 0x041fe20000000014 */
[C---:B------:R-:W-:Y:S01]  /*0b10*/  FFMA R52, R40.reuse, R29, R21 ;  /* 0x0000001d28347223 */ /* 0x040fe20000000015 */
[C---:B------:R-:W-:Y:S01]  /*0b20*/  FFMA R55, R40.reuse, R30, R22 ;  /* 0x0000001e28377223 */ /* 0x040fe20000000016 */
[----:B------:R-:W-:Y:S01]  /*0b30*/  FFMA R54, R40, R31, R23 ;  /* 0x0000001f28367223 */ /* 0x000fe20000000017 */
[C---:B-1----:R-:W-:Y:S01]  /*0b40*/  FFMA R61, R42.reuse, R28, R24 ;  /* 0x0000001c2a3d7223 */ /* 0x042fe20000000018 */
[C---:B------:R-:W-:Y:S01]  /*0b50*/  FFMA R40, R42.reuse, R29, R25 ;  /* 0x0000001d2a287223 */ /* 0x040fe20000000019 */
[C---:B------:R-:W-:Y:S01]  /*0b60*/  FFMA R59, R42.reuse, R30, R26 ;  /* 0x0000001e2a3b7223 */ /* 0x040fe2000000001a */
[----:B------:R-:W-:Y:S01]  /*0b70*/  FFMA R42, R42, R31, R27 ;  /* 0x0000001f2a2a7223 */ /* 0x000fe2000000001b */
[C---:B--2---:R-:W-:Y:S01]  /*0b80*/  FFMA R16, R44.reuse, R28, R16 ;  /* 0x0000001c2c107223 */ /* 0x044fe20000000010 */
[C---:B---3--:R-:W-:Y:S01]  /*0b90*/  FFMA R56, R44.reuse, R29, R17 ;  /* 0x0000001d2c387223 */ /* 0x048fe20000000011 */
[C---:B------:R-:W-:Y:S01]  /*0ba0*/  FFMA R18, R44.reuse, R30, R18 ;  /* 0x0000001e2c127223 */ /* 0x040fe20000000012 */
[----:B------:R-:W-:Y:S01]  /*0bb0*/  FFMA R44, R44, R31, R19 ;  /* 0x0000001f2c2c7223 */ /* 0x000fe20000000013 */
[C---:B----4-:R-:W-:Y:S01]  /*0bc0*/  FFMA R12, R46.reuse, R28, R12 ;  /* 0x0000001c2e0c7223 */ /* 0x050fe2000000000c */
[C---:B------:R-:W-:Y:S01]  /*0bd0*/  FFMA R28, R46.reuse, R29, R13 ;  /* 0x0000001d2e1c7223 */ /* 0x040fe2000000000d */
[C---:B------:R-:W-:Y:S01]  /*0be0*/  FFMA R29, R46.reuse, R30, R14 ;  /* 0x0000001e2e1d7223 */ /* 0x040fe2000000000e */
[----:B------:R-:W-:Y:S01]  /*0bf0*/  FFMA R46, R46, R31, R15 ;  /* 0x0000001f2e2e7223 */ /* 0x000fe2000000000f */
[C---:B-----5:R-:W-:Y:S01]  /*0c00*/  FFMA R20, R32.reuse, R41, R57 ;  /* 0x0000002920147223 */ /* 0x060fe20000000039 */
[C---:B------:R-:W-:Y:S01]  /*0c10*/  FFMA R21, R41.reuse, R33, R52 ;  /* 0x0000002129157223 */ /* 0x040fe20000000034 */
[CC--:B------:R-:W-:Y:S01]  /*0c20*/  FFMA R22, R41.reuse, R34.reuse, R55 ;  /* 0x0000002229167223 */ /* 0x0c0fe20000000037 */
[----:B------:R-:W-:Y:S01]  /*0c30*/  FFMA R23, R41, R35, R54 ;  /* 0x0000002329177223 */ /* 0x000fe20000000036 */
[C---:B------:R-:W-:Y:S01]  /*0c40*/  FFMA R24, R32.reuse, R43, R61 ;  /* 0x0000002b20187223 */ /* 0x040fe2000000003d */
[C---:B------:R-:W-:Y:S01]  /*0c50*/  FFMA R25, R43.reuse, R33, R40 ;  /* 0x000000212b197223 */ /* 0x040fe20000000028 */
[CC--:B------:R-:W-:Y:S01]  /*0c60*/  FFMA R26, R43.reuse, R34.reuse, R59 ;  /* 0x000000222b1a7223 */ /* 0x0c0fe2000000003b */
[----:B------:R-:W-:Y:S01]  /*0c70*/  FFMA R27, R43, R35, R42 ;  /* 0x000000232b1b7223 */ /* 0x000fe2000000002a */
        /* <DEDUP_REMOVED lines=8> */
[----:B------:R-:W-:Y:S06]  /*0d00*/  BRA.U UP0, `(.L_x_7) ;  /* 0xfffffffd004c7547 */ /* 0x000fec000b83ffff */
[----:B------:R-:W-:Y:S06]  /*0d10*/  BAR.SYNC.DEFER_BLOCKING 0x0 ;  /* 0x0000000000007b1d */ /* 0x000fec0000010000 */
[----:B------:R-:W-:Y:S05]  /*0d20*/  @P2 BRA `(.L_x_8) ;  /* 0xfffffff400582947 */ /* 0x000fea000383ffff */
[----:B------:R-:W-:Y:S01]  /*0d30*/  UMOV UR4, 0x400 ;  /* 0x0000040000047882 */ /* 0x000fe20000000000 */
[C---:B------:R-:W-:Y:S01]  /*0d40*/  IMAD R2, R49.reuse, 0x20, R36 ;  /* 0x0000002031027824 */ /* 0x040fe200078e0224 */
[----:B------:R-:W-:Y:S01]  /*0d50*/  UIADD3 UR4, UPT, UPT, UR4, 0x2000, URZ ;  /* 0x0000200004047890 */ /* 0x000fe2000fffe0ff */
[C---:B------:R-:W-:Y:S01]  /*0d60*/  LEA R0, R49.reuse, R38, 0x5 ;  /* 0x0000002631007211 */ /* 0x040fe200078e28ff */
[----:B------:R-:W-:Y:S02]  /*0d70*/  IMAD R32, R49, 0x20, R11 ;  /* 0x0000002031207824 */ /* 0x000fe400078e020b */
[----:B------:R-:W-:Y:S01]  /*0d80*/  ULEA UR4, UR5, UR4, 0x18 ;  /* 0x0000000405047291 */ /* 0x000fe2000f8ec0ff */
[----:B------:R-:W-:Y:S02]  /*0d90*/  ISETP.GT.U32.OR P4, PT, R2, 0x3ff, P0 ;  /* 0x000003ff0200780c */ /* 0x000fe40000784470 */
[----:B------:R-:W-:Y:S02]  /*0da0*/  ISETP.GT.U32.OR P3, PT, R0, 0x3ff, P0 ;  /* 0x000003ff0000780c */ /* 0x000fe40000764470 */
[----:B------:R-:W-:-:S02]  /*0db0*/  ISETP.GT.U32.OR P1, PT, R32, 0x3ff, P0 ;  /* 0x000003ff2000780c */ /* 0x000fc40000724470 */
[----:B------:R-:W-:Y:S02]  /*0dc0*/  LEA R53, R53, UR4, 0x9 ;  /* 0x0000000435357c11 */ /* 0x000fe4000f8e48ff */
[----:B------:R-:W-:Y:S02]  /*0dd0*/  LEA R39, R39, UR4, 0x2 ;  /* 0x0000000427277c11 */ /* 0x000fe4000f8e10ff */
[----:B------:R-:W-:-:S03]  /*0de0*/  LEA R53, R50, R53, 0x4 ;  /* 0x0000003532357211 */ /* 0x000fc600078e20ff */
[----:B------:R-:W0:Y:S01]  /*0df0*/  @!P4 LDC.64 R6, c[0x0][0x390] ;  /* 0x0000e400ff06cb82 */ /* 0x000e220000000a00 */
[----:B------:R-:W-:Y:S01]  /*0e00*/  @!P4 LEA R36, R36, R39, 0x7 ;  /* 0x000000272424c211 */ /* 0x000fe200078e38ff */
[----:B------:R1:W-:Y:S01]  /*0e10*/  STS.128 [R53], R20 ;  /* 0x0000001435007388 */ /* 0x0003e20000000c00 */
[----:B------:R-:W-:Y:S01]  /*0e20*/  @!P3 IMAD R38, R38, 0x80, R39 ;  /* 0x000000802626b824 */ /* 0x000fe200078e0227 */
[----:B------:R-:W-:Y:S02]  /*0e30*/  @!P3 LEA R3, R0, R37, 0xa ;  /* 0x000000250003b211 */ /* 0x000fe400078e50ff */
[----:B------:R2:W-:Y:S01]  /*0e40*/  STS.128 [R53+0x80], R24 ;  /* 0x0000801835007388 */ /* 0x0005e20000000c00 */
[C---:B------:R-:W-:Y:S01]  /*0e50*/  IADD3 R0, PT, PT, R48.reuse, 0x100, RZ ;  /* 0x0000010030007810 */ /* 0x040fe20007ffe0ff */
[----:B------:R-:W3:Y:S02]  /*0e60*/  @!P3 LDC.64 R4, c[0x0][0x390] ;  /* 0x0000e400ff04bb82 */ /* 0x000ee40000000a00 */
[----:B------:R4:W-:Y:S01]  /*0e70*/  STS.128 [R53+0x100], R16 ;  /* 0x0001001035007388 */ /* 0x0009e20000000c00 */
[----:B------:R-:W-:Y:S01]  /*0e80*/  SHF.R.U32.HI R8, RZ, 0x5, R0 ;  /* 0x00000005ff087819 */ /* 0x000fe20000011600 */
[----:B------:R-:W-:-:S02]  /*0e90*/  VIADD R0, R48, 0x1c0 ;  /* 0x000001c030007836 */ /* 0x000fc40000000000 */
[----:B------:R5:W-:Y:S02]  /*0ea0*/  STS.128 [R53+0x180], R12 ;  /* 0x0001800c35007388 */ /* 0x000be40000000c00 */
[----:B------:R-:W-:Y:S01]  /*0eb0*/  BAR.SYNC.DEFER_BLOCKING 0x0 ;  /* 0x0000000000007b1d */ /* 0x000fe20000010000 */
[----:B-1----:R-:W-:Y:S01]  /*0ec0*/  IMAD R20, R49, 0x20, R10 ;  /* 0x0000002031147824 */ /* 0x002fe200078e020a */
[----:B--2---:R-:W-:-:S04]  /*0ed0*/  SHF.R.U32.HI R24, RZ, 0x5, R0 ;  /* 0x00000005ff187819 */ /* 0x004fc80000011600 */
[----:B------:R-:W-:Y:S01]  /*0ee0*/  ISETP.GT.U32.OR P5, PT, R20, 0x3ff, P0 ;  /* 0x000003ff1400780c */ /* 0x000fe200007a4470 */
[----:B----4-:R-:W-:Y:S01]  /*0ef0*/  @!P4 IMAD R17, R2, 0x400, R37 ;  /* 0x000004000211c824 */ /* 0x010fe200078e0225 */
[----:B------:R-:W-:Y:S01]  /*0f00*/  LEA R16, R49, R8, 0x5 ;  /* 0x0000000831107211 */ /* 0x000fe200078e28ff */
[----:B------:R-:W-:Y:S01]  /*0f10*/  VIADD R2, R48, 0x140 ;  /* 0x0000014030027836 */ /* 0x000fe20000000000 */
[----:B------:R-:W-:Y:S01]  /*0f20*/  @!P1 LEA R0, R11, R39, 0x7 ;  /* 0x000000270b009211 */ /* 0x000fe200078e38ff */
[----:B0-----:R-:W-:Y:S01]  /*0f30*/  @!P4 IMAD.WIDE R6, R17, 0x4, R6 ;  /* 0x000000041106c825 */ /* 0x001fe200078e0206 */
[----:B------:R-:W-:Y:S02]  /*0f40*/  ISETP.GT.U32.OR P2, PT, R16, 0x3ff, P0 ;  /* 0x000003ff1000780c */ /* 0x000fe40000744470 */
[----:B-----5:R-:W-:Y:S01]  /*0f50*/  SHF.R.U32.HI R12, RZ, 0x5, R2 ;  /* 0x00000005ff0c7819 */ /* 0x020fe20000011602 */
[----:B---3--:R-:W-:Y:S01]  /*0f60*/  @!P3 IMAD.WIDE R4, R3, 0x4, R4 ;  /* 0x000000040304b825 */ /* 0x008fe200078e0204 */
[----:B------:R-:W-:-:S03]  /*0f70*/  IADD3 R3, PT, PT, R48, 0x180, RZ ;  /* 0x0000018030037810 */ /* 0x000fc60007ffe0ff */
[----:B------:R-:W-:Y:S01]  /*0f80*/  @!P5 LEA R10, R10, R39, 0x7 ;  /* 0x000000270a0ad211 */ /* 0x000fe200078e38ff */
[C---:B------:R-:W-:Y:S01]  /*0f90*/  IMAD R18, R49.reuse, 0x20, R12 ;  /* 0x0000002031127824 */ /* 0x040fe200078e020c */
[----:B------:R-:W-:Y:S01]  /*0fa0*/  SHF.R.U32.HI R14, RZ, 0x5, R3 ;  /* 0x00000005ff0e7819 */ /* 0x000fe20000011603 */
[C---:B------:R-:W-:Y:S01]  /*0fb0*/  IMAD R26, R49.reuse, 0x20, R24 ;  /* 0x00000020311a7824 */ /* 0x040fe200078e0218 */
[----:B------:R-:W0:Y:S01]  /*0fc0*/  @!P5 LDC.64 R2, c[0x0][0x390] ;  /* 0x0000e400ff02db82 */ /* 0x000e220000000a00 */
[----:B------:R-:W1:Y:S01]  /*0fd0*/  @!P3 LDS R9, [R38] ;  /* 0x000000002609b984 */ /* 0x000e620000000800 */
[----:B------:R-:W-:Y:S01]  /*0fe0*/  LEA R22, R49, R14, 0x5 ;  /* 0x0000000e31167211 */ /* 0x000fe200078e28ff */
[----:B------:R-:W-:Y:S01]  /*0ff0*/  @!P5 IMAD R11, R20, 0x400, R37 ;  /* 0x00000400140bd824 */ /* 0x000fe200078e0225 */
[----:B------:R-:W-:Y:S01]  /*1000*/  IADD3 R13, PT, PT, R48, 0x200, RZ ;  /* 0x00000200300d7810 */ /* 0x000fe20007ffe0ff */
[----:B------:R-:W2:Y:S01]  /*1010*/  @!P4 LDS R29, [R36] ;  /* 0x00000000241dc984 */ /* 0x000ea20000000800 */
[----:B------:R-:W-:Y:S01]  /*1020*/  ISETP.GT.U32.OR P6, PT, R26, 0x3ff, P0 ;  /* 0x000003ff1a00780c */ /* 0x000fe200007c4470 */
[----:B------:R-:W-:Y:S01]  /*1030*/  @!P2 IMAD R8, R8, 0x80, R39 ;  /* 0x000000800808a824 */ /* 0x000fe200078e0227 */
[----:B------:R-:W-:Y:S01]  /*1040*/  SHF.R.U32.HI R28, RZ, 0x5, R13 ;  /* 0x00000005ff1c7819 */ /* 0x000fe2000001160d */
[----:B------:R0:W3:Y:S01]  /*1050*/  @!P5 LDS R17, [R10] ;  /* 0x000000000a11d984 */ /* 0x0000e20000000800 */
[----:B------:R-:W-:-:S03]  /*1060*/  @!P2 LEA R25, R16, R37, 0xa ;  /* 0x000000251019a211 */ /* 0x000fc600078e50ff */
[----:B------:R-:W-:Y:S01]  /*1070*/  IMAD R30, R49, 0x20, R28 ;  /* 0x00000020311e7824 */ /* 0x000fe200078e021c */
[----:B------:R-:W4:Y:S04]  /*1080*/  @!P1 LDS R19, [R0] ;  /* 0x0000000000139984 */ /* 0x000f280000000800 */
[----:B------:R-:W5:Y:S01]  /*1090*/  @!P2 LDS R23, [R8] ;  /* 0x000000000817a984 */ /* 0x000f620000000800 */
[----:B------:R-:W-:Y:S01]  /*10a0*/  @!P6 LEA R24, R24, R39, 0x7 ;  /* 0x000000271818e211 */ /* 0x000fe200078e38ff */
[----:B0-----:R-:W-:-:S04]  /*10b0*/  @!P5 IMAD.WIDE R10, R11, 0x4, R2 ;  /* 0x000000040b0ad825 */ /* 0x001fc800078e0202 */
[----:B------:R-:W-:Y:S04]  /*10c0*/  @!P6 LDS R31, [R24] ;  /* 0x00000000181fe984 */ /* 0x000fe80000000800 */
[----:B-1----:R0:W-:Y:S01]  /*10d0*/  @!P3 STG.E desc[UR10][R4.64], R9 ;  /* 0x000000090400b986 */ /* 0x0021e2000c10190a */
[----:B------:R-:W-:-:S03]  /*10e0*/  ISETP.GT.U32.OR P3, PT, R18, 0x3ff, P0 ;  /* 0x000003ff1200780c */ /* 0x000fc60000764470 */
[----:B--2---:R-:W-:Y:S01]  /*10f0*/  @!P4 STG.E desc[UR10][R6.64], R29 ;  /* 0x0000001d0600c986 */ /* 0x004fe2000c10190a */
[----:B------:R-:W-:-:S03]  /*1100*/  ISETP.GT.U32.OR P4, PT, R22, 0x3ff, P0 ;  /* 0x000003ff1600780c */ /* 0x000fc60000784470 */
[----:B---3--:R1:W-:Y:S01]  /*1110*/  @!P5 STG.E desc[UR10][R10.64], R17 ;  /* 0x000000110a00d986 */ /* 0x0083e2000c10190a */
[----:B------:R-:W-:Y:S01]  /*1120*/  ISETP.GT.U32.OR P5, PT, R30, 0x3ff, P0 ;  /* 0x000003ff1e00780c */ /* 0x000fe200007a4470 */
[----:B0-----:R-:W0:Y:S04]  /*1130*/  @!P6 LDC.64 R4, c[0x0][0x390] ;  /* 0x0000e400ff04eb82 */ /* 0x001e280000000a00 */
[----:B------:R-:W-:-:S04]  /*1140*/  @!P3 LEA R20, R12, R39, 0x7 ;  /* 0x000000270c14b211 */ /* 0x000fc800078e38ff */
[----:B------:R-:W-:Y:S01]  /*1150*/  @!P4 IMAD R21, R14, 0x80, R39 ;  /* 0x000000800e15c824 */ /* 0x000fe200078e0227 */
[----:B------:R-:W2:Y:S01]  /*1160*/  @!P3 LDS R27, [R20] ;  /* 0x00000000141bb984 */ /* 0x000ea20000000800 */
[----:B------:R-:W3:Y:S01]  /*1170*/  @!P2 LDC.64 R14, c[0x0][0x390] ;  /* 0x0000e400ff0eab82 */ /* 0x000ee20000000a00 */
[----:B-1----:R-:W-:Y:S02]  /*1180*/  @!P4 LEA R17, R22, R37, 0xa ;  /* 0x000000251611c211 */ /* 0x002fe400078e50ff */
[----:B------:R1:W2:Y:S01]  /*1190*/  @!P4 LDS R29, [R21] ;  /* 0x00000000151dc984 */ /* 0x0002a20000000800 */
[----:B------:R-:W-:-:S04]  /*11a0*/  @!P5 LEA R0, R28, R39, 0x7 ;  /* 0x000000271c00d211 */ /* 0x000fc800078e38ff */
[----:B------:R-:W4:Y:S02]  /*11b0*/  @!P1 LDC.64 R12, c[0x0][0x390] ;  /* 0x0000e400ff0c9b82 */ /* 0x000f240000000a00 */
[----:B------:R-:W2:Y:S01]  /*11c0*/  @!P5 LDS R0, [R0] ;  /* 0x000000000000d984 */ /* 0x000ea20000000800 */
[----:B-1----:R-:W-:-:S05]  /*11d0*/  @!P1 IMAD R21, R32, 0x400, R37 ;  /* 0x0000040020159824 */ /* 0x002fca00078e0225 */
[----:B------:R-:W1:Y:S08]  /*11e0*/  @!P3 LDC.64 R8, c[0x0][0x390] ;  /* 0x0000e400ff08bb82 */ /* 0x000e700000000a00 */
[----:B------:R-:W2:Y:S01]  /*11f0*/  @!P4 LDC.64 R6, c[0x0][0x390] ;  /* 0x0000e400ff06cb82 */ /* 0x000ea20000000a00 */
[----:B---3--:R-:W-:Y:S01]  /*1200*/  @!P2 IMAD.WIDE R10, R25, 0x4, R14 ;  /* 0x00000004190aa825 */ /* 0x008fe200078e020e */
[----:B------:R-:W-:-:S03]  /*1210*/  IADD3 R14, PT, PT, R48, 0x240, RZ ;  /* 0x00000240300e7810 */ /* 0x000fc60007ffe0ff */
[----:B------:R-:W-:Y:S01]  /*1220*/  @!P3 IMAD R15, R18, 0x400, R37 ;  /* 0x00000400120fb824 */ /* 0x000fe200078e0225 */
[----:B------:R-:W-:Y:S02]  /*1230*/  SHF.R.U32.HI R14, RZ, 0x5, R14 ;  /* 0x00000005ff0e7819 */ /* 0x000fe4000001160e */
[----:B------:R-:W3:Y:S01]  /*1240*/  @!P5 LDC.64 R2, c[0x0][0x390] ;  /* 0x0000e400ff02db82 */ /* 0x000ee20000000a00 */
[----:B----4-:R-:W-:Y:S01]  /*1250*/  @!P1 IMAD.WIDE R12, R21, 0x4, R12 ;  /* 0x00000004150c9825 */ /* 0x010fe200078e020c */
[----:B------:R-:W-:-:S03]  /*1260*/  LEA R16, R49, R14, 0x5 ;  /* 0x0000000e31107211 */ /* 0x000fc600078e28ff */
[----:B------:R-:W-:Y:S01]  /*1270*/  @!P6 IMAD R21, R26, 0x400, R37 ;  /* 0x000004001a15e824 */ /* 0x000fe200078e0225 */
[----:B------:R4:W-:Y:S01]  /*1280*/  @!P1 STG.E desc[UR10][R12.64], R19 ;  /* 0x000000130c009986 */ /* 0x0009e2000c10190a */
[----:B-1----:R-:W-:-:S03]  /*1290*/  @!P3 IMAD.WIDE R8, R15, 0x4, R8 ;  /* 0x000000040f08b825 */ /* 0x002fc600078e0208 */
[----:B-----5:R1:W-:Y:S01]  /*12a0*/  @!P2 STG.E desc[UR10][R10.64], R23 ;  /* 0x000000170a00a986 */ /* 0x0203e2000c10190a */
[----:B0-----:R-:W-:-:S03]  /*12b0*/  @!P6 IMAD.WIDE R4, R21, 0x4, R4 ;  /* 0x000000041504e825 */ /* 0x001fc600078e0204 */
[----:B--2---:R-:W-:Y:S01]  /*12c0*/  @!P3 STG.E desc[UR10][R8.64], R27 ;  /* 0x0000001b0800b986 */ /* 0x004fe2000c10190a */
[----:B------:R-:W-:Y:S01]  /*12d0*/  @!P4 IMAD.WIDE R6, R17, 0x4, R6 ;  /* 0x000000041106c825 */ /* 0x000fe200078e0206 */
[----:B----4-:R-:W-:-:S03]  /*12e0*/  IADD3 R13, PT, PT, R48, 0x340, RZ ;  /* 0x00000340300d7810 */ /* 0x010fc60007ffe0ff */
[----:B------:R-:W-:Y:S01]  /*12f0*/  @!P5 IMAD R15, R30, 0x400, R37 ;  /* 0x000004001e0fd824 */ /* 0x000fe200078e0225 */
[----:B------:R0:W-:Y:S01]  /*1300*/  @!P4 STG.E desc[UR10][R6.64], R29 ;  /* 0x0000001d0600c986 */ /* 0x0001e2000c10190a */
[C---:B-1----:R-:W-:Y:S01]  /*1310*/  VIADD R11, R48.reuse, 0x2c0 ;  /* 0x000002c0300b7836 */ /* 0x042fe20000000000 */
[C---:B------:R-:W-:Y:S01]  /*1320*/  IADD3 R10, PT, PT, R48.reuse, 0x280, RZ ;  /* 0x00000280300a7810 */ /* 0x040fe20007ffe0ff */
[C---:B------:R-:W-:Y:S01]  /*1330*/  VIADD R12, R48.reuse, 0x300 ;  /* 0x00000300300c7836 */ /* 0x040fe20000000000 */
[----:B------:R1:W-:Y:S01]  /*1340*/  @!P6 STG.E desc[UR10][R4.64], R31 ;  /* 0x0000001f0400e986 */ /* 0x0003e2000c10190a */
[----:B---3--:R-:W-:Y:S01]  /*1350*/  @!P5 IMAD.WIDE R2, R15, 0x4, R2 ;  /* 0x000000040f02d825 */ /* 0x008fe200078e0202 */
[----:B------:R-:W-:Y:S02]  /*1360*/  SHF.R.U32.HI R10, RZ, 0x5, R10 ;  /* 0x00000005ff0a7819 */ /* 0x000fe4000001160a */
[----:B------:R-:W-:Y:S01]  /*1370*/  SHF.R.U32.HI R12, RZ, 0x5, R12 ;  /* 0x00000005ff0c7819 */ /* 0x000fe2000001160c */
[----:B------:R-:W-:Y:S01]  /*1380*/  VIADD R15, R48, 0x380 ;  /* 0x00000380300f7836 */ /* 0x000fe20000000000 */
[----:B------:R-:W-:Y:S01]  /*1390*/  LEA R18, R49, R10, 0x5 ;  /* 0x0000000a31127211 */ /* 0x000fe200078e28ff */
[----:B------:R2:W-:Y:S01]  /*13a0*/  @!P5 STG.E desc[UR10][R2.64], R0 ;  /* 0x000000000200d986 */ /* 0x0005e2000c10190a */
[----:B0-----:R-:W-:-:S02]  /*13b0*/  SHF.R.U32.HI R6, RZ, 0x5, R13 ;  /* 0x00000005ff067819 */ /* 0x001fc4000001160d */
[----:B------:R-:W-:Y:S02]  /*13c0*/  SHF.R.U32.HI R8, RZ, 0x5, R15 ;  /* 0x00000005ff087819 */ /* 0x000fe4000001160f */
[----:B-1----:R-:W-:Y:S01]  /*13d0*/  SHF.R.U32.HI R4, RZ, 0x5, R11 ;  /* 0x00000005ff047819 */ /* 0x002fe2000001160b */
[C---:B------:R-:W-:Y:S01]  /*13e0*/  IMAD R24, R49.reuse, 0x20, R6 ;  /* 0x0000002031187824 */ /* 0x040fe200078e0206 */
[C---:B------:R-:W-:Y:S02]  /*13f0*/  LEA R22, R49.reuse, R12, 0x5 ;  /* 0x0000000c31167211 */ /* 0x040fe400078e28ff */
[----:B------:R-:W-:Y:S01]  /*1400*/  ISETP.GT.U32.OR P6, PT, R16, 0x3ff, P0 ;  /* 0x000003ff1000780c */ /* 0x000fe200007c4470 */
[C---:B------:R-:W-:Y:S01]  /*1410*/  IMAD R20, R49.reuse, 0x20, R4 ;  /* 0x0000002031147824 */ /* 0x040fe200078e0204 */
[----:B------:R-:W-:Y:S02]  /*1420*/  ISETP.GT.U32.OR P1, PT, R18, 0x3ff, P0 ;  /* 0x000003ff1200780c */ /* 0x000fe40000724470 */
[----:B------:R-:W-:-:S02]  /*1430*/  LEA R26, R49, R8, 0x5 ;  /* 0x00000008311a7211 */ /* 0x000fc400078e28ff */
[----:B------:R-:W-:Y:S02]  /*1440*/  ISETP.GT.U32.OR P2, PT, R20, 0x3ff, P0 ;  /* 0x000003ff1400780c */ /* 0x000fe40000744470 */
[----:B------:R-:W-:Y:S02]  /*1450*/  ISETP.GT.U32.OR P3, PT, R22, 0x3ff, P0 ;  /* 0x000003ff1600780c */ /* 0x000fe40000764470 */
[----:B------:R-:W-:Y:S02]  /*1460*/  ISETP.GT.U32.OR P4, PT, R24, 0x3ff, P0 ;  /* 0x000003ff1800780c */ /* 0x000fe40000784470 */
[----:B------:R-:W-:Y:S01]  /*1470*/  ISETP.GT.U32.OR P5, PT, R26, 0x3ff, P0 ;  /* 0x000003ff1a00780c */ /* 0x000fe200007a4470 */
[----:B------:R-:W-:Y:S01]  /*1480*/  @!P6 IMAD R14, R14, 0x80, R39 ;  /* 0x000000800e0ee824 */ /* 0x000fe200078e0227 */
[----:B------:R-:W-:Y:S01]  /*1490*/  IADD3 R48, PT, PT, R48, 0x3c0, RZ ;  /* 0x000003c030307810 */ /* 0x000fe20007ffe0ff */
[----:B------:R-:W-:Y:S01]  /*14a0*/  @!P6 IMAD R17, R16, 0x400, R37 ;  /* 0x000004001011e824 */ /* 0x000fe200078e0225 */
[----:B------:R-:W-:-:S02]  /*14b0*/  @!P1 LEA R19, R10, R39, 0x7 ;  /* 0x000000270a139211 */ /* 0x000fc400078e38ff */
[----:B------:R-:W0:Y:S01]  /*14c0*/  @!P6 LDS R15, [R14] ;  /* 0x000000000e0fe984 */ /* 0x000e220000000800 */
[--C-:B------:R-:W-:Y:S01]  /*14d0*/  @!P2 IMAD R21, R4, 0x80, R39.reuse ;  /* 0x000000800415a824 */ /* 0x100fe200078e0227 */
[----:B------:R-:W1:Y:S01]  /*14e0*/  @!P6 LDC.64 R10, c[0x0][0x390] ;  /* 0x0000e400ff0aeb82 */ /* 0x000e620000000a00 */
[-C--:B------:R-:W-:Y:S01]  /*14f0*/  @!P3 LEA R23, R12, R39.reuse, 0x7 ;  /* 0x000000270c17b211 */ /* 0x080fe200078e38ff */
[----:B------:R-:W3:Y:S01]  /*1500*/  @!P1 LDS R19, [R19] ;  /* 0x0000000013139984 */ /* 0x000ee20000000800 */
[----:B------:R-:W-:Y:S01]  /*1510*/  @!P4 IMAD R25, R6, 0x80, R39 ;  /* 0x000000800619c824 */ /* 0x000fe200078e0227 */
[----:B------:R-:W-:Y:S01]  /*1520*/  SHF.R.U32.HI R48, RZ, 0x5, R48 ;  /* 0x00000005ff307819 */ /* 0x000fe20000011630 */
[----:B------:R-:W-:Y:S01]  /*1530*/  @!P4 IMAD R29, R24, 0x400, R37 ;  /* 0x00000400181dc824 */ /* 0x000fe200078e0225 */
[----:B------:R-:W-:Y:S01]  /*1540*/  @!P5 LEA R28, R8, R39, 0x7 ;  /* 0x00000027081cd211 */ /* 0x000fe200078e38ff */
[----:B------:R-:W4:Y:S01]  /*1550*/  @!P2 LDS R21, [R21] ;  /* 0x000000001515a984 */ /* 0x000f220000000800 */
[----:B------:R-:W5:Y:S01]  /*1560*/  @!P1 LDC.64 R12, c[0x0][0x390] ;  /* 0x0000e400ff0c9b82 */ /* 0x000f620000000a00 */
[----:B--2---:R-:W-:-:S02]  /*1570*/  LEA R0, R49, R48, 0x5 ;  /* 0x0000003031007211 */ /* 0x004fc400078e28ff */
[----:B------:R-:W2:Y:S01]  /*1580*/  @!P3 LDS R23, [R23] ;  /* 0x000000001717b984 */ /* 0x000ea20000000800 */
[----:B------:R-:W-:Y:S02]  /*1590*/  @!P5 LEA R33, R26, R37, 0xa ;  /* 0x000000251a21d211 */ /* 0x000fe400078e50ff */
[----:B------:R-:W-:Y:S01]  /*15a0*/  ISETP.GT.U32.OR P0, PT, R0, 0x3ff, P0 ;  /* 0x000003ff0000780c */ /* 0x000fe20000704470 */
[----:B------:R0:W2:Y:S01]  /*15b0*/  @!P4 LDS R27, [R25] ;  /* 0x00000000191bc984 */ /* 0x0000a20000000800 */
[----:B------:R-:W3:Y:S03]  /*15c0*/  @!P2 LDC.64 R8, c[0x0][0x390] ;  /* 0x0000e400ff08ab82 */ /* 0x000ee60000000a00 */
[----:B------:R-:W2:Y:S01]  /*15d0*/  @!P5 LDS R31, [R28] ;  /* 0x000000001c1fd984 */ /* 0x000ea20000000800 */
[----:B0-----:R-:W-:-:S04]  /*15e0*/  @!P3 IMAD R25, R22, 0x400, R37 ;  /* 0x000004001619b824 */ /* 0x001fc800078e0225 */
[----:B------:R-:W0:Y:S01]  /*15f0*/  @!P3 LDC.64 R6, c[0x0][0x390] ;  /* 0x0000e400ff06bb82 */ /* 0x000e220000000a00 */
[----:B-1----:R-:W-:-:S04]  /*1600*/  @!P6 IMAD.WIDE R10, R17, 0x4, R10 ;  /* 0x00000004110ae825 */ /* 0x002fc800078e020a */
[----:B------:R-:W-:-:S03]  /*1610*/  @!P1 IMAD R17, R18, 0x400, R37 ;  /* 0x0000040012119824 */ /* 0x000fc600078e0225 */
[----:B------:R-:W1:Y:S01]  /*1620*/  @!P4 LDC.64 R4, c[0x0][0x390] ;  /* 0x0000e400ff04cb82 */ /* 0x000e620000000a00 */
[----:B-----5:R-:W-:Y:S01]  /*1630*/  @!P1 IMAD.WIDE R12, R17, 0x4, R12 ;  /* 0x00000004110c9825 */ /* 0x020fe200078e020c */
[----:B------:R-:W-:Y:S01]  /*1640*/  @!P2 LEA R17, R20, R37, 0xa ;  /* 0x000000251411a211 */ /* 0x000fe200078e50ff */
[----:B------:R0:W-:Y:S05]  /*1650*/  @!P6 STG.E desc[UR10][R10.64], R15 ;  /* 0x0000000f0a00e986 */ /* 0x0001ea000c10190a */
[----:B------:R-:W5:Y:S01]  /*1660*/  @!P5 LDC.64 R2, c[0x0][0x390] ;  /* 0x0000e400ff02db82 */ /* 0x000f620000000a00 */
[----:B---3--:R-:W-:Y:S01]  /*1670*/  @!P2 IMAD.WIDE R8, R17, 0x4, R8 ;  /* 0x000000041108a825 */ /* 0x008fe200078e0208 */
[----:B------:R3:W-:Y:S04]  /*1680*/  @!P1 STG.E desc[UR10][R12.64], R19 ;  /* 0x000000130c009986 */ /* 0x0007e8000c10190a */
[----:B----4-:R3:W-:Y:S01]  /*1690*/  @!P2 STG.E desc[UR10][R8.64], R21 ;  /* 0x000000150800a986 */ /* 0x0107e2000c10190a */
[----:B0-----:R-:W-:-:S05]  /*16a0*/  @!P3 IMAD.WIDE R6, R25, 0x4, R6 ;  /* 0x000000041906b825 */ /* 0x001fca00078e0206 */
[----:B--2---:R3:W-:Y:S01]  /*16b0*/  @!P3 STG.E desc[UR10][R6.64], R23 ;  /* 0x000000170600b986 */ /* 0x0047e2000c10190a */
[----:B-1----:R-:W-:-:S05]  /*16c0*/  @!P4 IMAD.WIDE R4, R29, 0x4, R4 ;  /* 0x000000041d04c825 */ /* 0x002fca00078e0204 */
[----:B------:R3:W-:Y:S01]  /*16d0*/  @!P4 STG.E desc[UR10][R4.64], R27 ;  /* 0x0000001b0400c986 */ /* 0x0007e2000c10190a */
[----:B-----5:R-:W-:-:S05]  /*16e0*/  @!P5 IMAD.WIDE R2, R33, 0x4, R2 ;  /* 0x000000042102d825 */ /* 0x020fca00078e0202 */
[----:B------:R3:W-:Y:S01]  /*16f0*/  @!P5 STG.E desc[UR10][R2.64], R31 ;  /* 0x0000001f0200d986 */ /* 0x0007e2000c10190a */
[----:B------:R-:W-:Y:S05]  /*1700*/  @P0 EXIT ;  /* 0x000000000000094d */ /* 0x000fea0003800000 */
[----:B------:R-:W-:Y:S01]  /*1710*/  IMAD R39, R48, 0x80, R39 ;  /* 0x0000008030277824 */ /* 0x000fe200078e0227 */
[----:B---3--:R-:W0:Y:S01]  /*1720*/  LDC.64 R2, c[0x0][0x390] ;  /* 0x0000e400ff027b82 */ /* 0x008e220000000a00 */
[----:B------:R-:W-:-:S04]  /*1730*/  LEA R37, R0, R37, 0xa ;  /* 0x0000002500257211 */ /* 0x000fc800078e50ff */
[----:B------:R-:W1:Y:S01]  /*1740*/  LDS R39, [R39] ;  /* 0x0000000027277984 */ /* 0x000e620000000800 */
[----:B0-----:R-:W-:-:S05]  /*1750*/  IMAD.WIDE R2, R37, 0x4, R2 ;  /* 0x0000000425027825 */ /* 0x001fca00078e0202 */
[----:B-1----:R-:W-:Y:S01]  /*1760*/  STG.E desc[UR10][R2.64], R39 ;  /* 0x0000002702007986 */ /* 0x002fe2000c10190a */
[----:B------:R-:W-:Y:S05]  /*1770*/  EXIT ;  /* 0x000000000000794d */ /* 0x000fea0003800000 */
.L_x_9:
        /* <DEDUP_REMOVED lines=16> */
.L_x_21:


//--------------------- .text._Z16kernel_reg_tiledPKfS0_Pf --------------------------
	.section	.text._Z16kernel_reg_tiledPKfS0_Pf,"ax",@progbits
	.align	128
        .global         _Z16kernel_reg_tiledPKfS0_Pf
        .type           _Z16kernel_reg_tiledPKfS0_Pf,@function
        .size           _Z16kernel_reg_tiledPKfS0_Pf,(.L_x_22 - _Z16kernel_reg_tiledPKfS0_Pf)
        .other          _Z16kernel_reg_tiledPKfS0_Pf,@"STO_CUDA_ENTRY STV_DEFAULT"
_Z16kernel_reg_tiledPKfS0_Pf:
.text._Z16kernel_reg_tiledPKfS0_Pf:
[----:B------:R-:W-:Y:S01]  /*0000*/  LDC R1, c[0x0][0x37c] ;  /* 0x0000df00ff017b82 */ /* 0x000fe20000000800 */
[----:B------:R-:W0:Y:S01]  /*0010*/  S2R R3, SR_TID.X ;  /* 0x0000000000037919 */ /* 0x000e220000002100 */
[----:B------:R-:W1:Y:S06]  /*0020*/  LDCU.64 UR6, c[0x0][0x380] ;  /* 0x00007000ff0677ac */ /* 0x000e6c0008000a00 */
[----:B------:R-:W2:Y:S01]  /*0030*/  S2UR UR5, SR_CgaCtaId ;  /* 0x00000000000579c3 */ /* 0x000ea20000008800 */
[----:B------:R-:W-:Y:S01]  /*0040*/  IMAD.MOV.U32 R2, RZ, RZ, RZ ;  /* 0x000000ffff027224 */ /* 0x000fe200078e00ff */
[----:B------:R-:W3:Y:S01]  /*0050*/  S2R R0, SR_TID.Y ;  /* 0x0000000000007919 */ /* 0x000ee20000002200 */
[----:B------:R-:W-:Y:S01]  /*0060*/  UMOV UR4, 0x400 ;  /* 0x0000040000047882 */ /* 0x000fe20000000000 */
[----:B------:R-:W-:Y:S01]  /*0070*/  IMAD.MOV.U32 R30, RZ, RZ, RZ ;  /* 0x000000ffff1e7224 */ /* 0x000fe200078e00ff */
[----:B------:R-:W-:Y:S01]  /*0080*/  CS2R R34, SRZ ;  /* 0x0000000000227805 */ /* 0x000fe2000001ff00 */
[----:B------:R-:W4:Y:S01]  /*0090*/  S2R R10, SR_CTAID.X ;  /* 0x00000000000a7919 */ /* 0x000f220000002500 */
[----:B------:R-:W-:Y:S01]  /*00a0*/  IMAD.MOV.U32 R43, RZ, RZ, RZ ;  /* 0x000000ffff2b7224 */ /* 0x000fe200078e00ff */
[----:B------:R-:W-:Y:S01]  /*00b0*/  CS2R R38, SRZ ;  /* 0x0000000000267805 */ /* 0x000fe2000001ff00 */
[----:B------:R-:W-:Y:S01]  /*00c0*/  IMAD.MOV.U32 R41, RZ, RZ, RZ ;  /* 0x000000ffff297224 */ /* 0x000fe200078e00ff */
[----:B------:R-:W5:Y:S01]  /*00d0*/  S2R R8, SR_CTAID.Y ;  /* 0x0000000000087919 */ /* 0x000f620000002600 */
[----:B------:R-:W-:Y:S01]  /*00e0*/  IMAD.MOV.U32 R32, RZ, RZ, RZ ;  /* 0x000000ffff207224 */ /* 0x000fe200078e00ff */
[----:B------:R-:W-:Y:S01]  /*00f0*/  CS2R R36, SRZ ;  /* 0x0000000000247805 */ /* 0x000fe2000001ff00 */
[----:B------:R-:W-:Y:S01]  /*0100*/  IMAD.MOV.U32 R45, RZ, RZ, RZ ;  /* 0x000000ffff2d7224 */ /* 0x000fe200078e00ff */
[----:B------:R-:W-:Y:S01]  /*0110*/  CS2R R4, SRZ ;  /* 0x0000000000047805 */ /* 0x000fe2000001ff00 */
[----:B------:R-:W-:Y:S01]  /*0120*/  IMAD.MOV.U32 R17, RZ, RZ, RZ ;  /* 0x000000ffff117224 */ /* 0x000fe200078e00ff */
[----:B------:R-:W3:Y:S01]  /*0130*/  LDCU.64 UR12, c[0x0][0x358] ;  /* 0x00006b00ff0c77ac */ /* 0x000ee20008000a00 */
[----:B------:R-:W-:-:S02]  /*0140*/  IMAD.MOV.U32 R18, RZ, RZ, RZ ;  /* 0x000000ffff127224 */ /* 0x000fc400078e00ff */
[----:B------:R-:W-:Y:S01]  /*0150*/  IMAD.MOV.U32 R6, RZ, RZ, RZ ;  /* 0x000000ffff067224 */ /* 0x000fe200078e00ff */
[----:B-1----:R-:W-:-:S04]  /*0160*/  UIADD3 UR6, UP0, UPT, UR6, 0x8, URZ ;  /* 0x0000000806067890 */ /* 0x002fc8000ff1e0ff */
[----:B------:R-:W-:Y:S02]  /*0170*/  UIADD3.X UR7, UPT, UPT, URZ, UR7, URZ, UP0, !UPT ;  /* 0x00000007ff077290 */ /* 0x000fe400087fe4ff */
[----:B--2---:R-:W-:Y:S01]  /*0180*/  ULEA UR9, UR5, UR4, 0x18 ;  /* 0x0000000405097291 */ /* 0x004fe2000f8ec0ff */
[----:B------:R-:W-:Y:S01]  /*0190*/  IMAD.U32 R22, RZ, RZ, UR6 ;  /* 0x00000006ff167e24 */ /* 0x000fe2000f8e00ff */
[----:B------:R-:W-:Y:S01]  /*01a0*/  UIADD3 UR4, UPT, UPT, UR4, 0x1000, URZ ;  /* 0x0000100004047890 */ /* 0x000fe2000fffe0ff */
[----:B0-----:R-:W-:Y:S02]  /*01b0*/  IMAD.SHL.U32 R11, R3, 0x4, RZ ;  /* 0x00000004030b7824 */ /* 0x001fe400078e00ff */
[----:B------:R-:W-:Y:S01]  /*01c0*/  IMAD.U32 R23, RZ, RZ, UR7 ;  /* 0x00000007ff177e24 */ /* 0x000fe2000f8e00ff */
[----:B------:R-:W-:Y:S01]  /*01d0*/  ULEA UR5, UR5, UR4, 0x18 ;  /* 0x0000000405057291 */ /* 0x000fe2000f8ec0ff */
[C---:B---3--:R-:W-:Y:S02]  /*01e0*/  IMAD R20, R0.reuse, 0x20, R3 ;  /* 0x0000002000147824 */ /* 0x048fe400078e0203 */
[----:B------:R-:W-:-:S02]  /*01f0*/  IMAD.SHL.U32 R9, R0, 0x4, RZ ;  /* 0x0000000400097824 */ /* 0x000fc400078e00ff */
[----:B----4-:R-:W-:Y:S01]  /*0200*/  IMAD R10, R10, 0x20, R11 ;  /* 0x000000200a0a7824 */ /* 0x010fe200078e020b */
[----:B------:R-:W-:Y:S01]  /*0210*/  LEA R20, R20, 0x8, 0x4 ;  /* 0x0000000814147811 */ /* 0x000fe200078e20ff */
[----:B------:R-:W-:Y:S02]  /*0220*/  IMAD.SHL.U32 R21, R0, 0x1000, RZ ;  /* 0x0000100000157824 */ /* 0x000fe400078e00ff */
[----:B-----5:R-:W-:Y:S01]  /*0230*/  IMAD R8, R8, 0x20, R9 ;  /* 0x0000002008087824 */ /* 0x020fe200078e0209 */
[----:B------:R-:W-:Y:S01]  /*0240*/  SHF.R.S32.HI R7, RZ, 0x1f, R10 ;  /* 0x0000001fff077819 */ /* 0x000fe2000001140a */
[----:B------:R-:W-:-:S07]  /*0250*/  IMAD.IADD R33, R10, 0x1, R21 ;  /* 0x000000010a217824 */ /* 0x000fce00078e0215 */
.L_x_11:
[----:B------:R-:W0:Y:S01]  /*0260*/  S2R R12, SR_CTAID.Y ;  /* 0x00000000000c7919 */ /* 0x000e220000002600 */
[----:B------:R-:W-:Y:S01]  /*0270*/  IMAD R26, R2, 0x20, R9 ;  /* 0x00000020021a7824 */ /* 0x000fe200078e0209 */
[----:B------:R-:W-:Y:S01]  /*0280*/  ISETP.GT.AND P0, PT, R10, 0x3ff, PT ;  /* 0x000003ff0a00780c */ /* 0x000fe20003f04270 */
[----:B------:R-:W-:Y:S01]  /*0290*/  IMAD R19, R2, 0x20, R11 ;  /* 0x0000002002137824 */ /* 0x000fe200078e020b */
[----:B------:R-:W1:Y:S02]  /*02a0*/  LDCU.64 UR6, c[0x0][0x388] ;  /* 0x00007100ff0677ac */ /* 0x000e640008000a00 */
[----:B------:R-:W-:Y:S02]  /*02b0*/  ISETP.GT.U32.OR P2, PT, R26, 0x3ff, P0 ;  /* 0x000003ff1a00780c */ /* 0x000fe40000744470 */
[----:B------:R-:W-:-:S04]  /*02c0*/  VIMNMX.U32 R13, PT, PT, R8, R19, !PT ;  /* 0x00000013080d7248 */ /* 0x000fc80007fe0000 */
[----:B------:R-:W-:-:S07]  /*02d0*/  ISETP.GT.U32.AND P1, PT, R13, 0x3ff, PT ;  /* 0x000003ff0d00780c */ /* 0x000fce0003f24070 */
[----:B------:R-:W2:Y:S01]  /*02e0*/  @!P2 LDC.64 R14, c[0x0][0x388] ;  /* 0x0000e200ff0eab82 */ /* 0x000ea20000000a00 */
[----:B0-----:R-:W-:-:S04]  /*02f0*/  IMAD R12, R12, 0x8000, R21 ;  /* 0x000080000c0c7824 */ /* 0x001fc800078e0215 */
[----:B------:R-:W-:-:S04]  /*0300*/  IMAD.IADD R27, R11, 0x1, R12 ;  /* 0x000000010b1b7824 */ /* 0x000fc800078e020c */
[----:B------:R-:W-:-:S04]  /*0310*/  IMAD R27, R2, 0x20, R27 ;  /* 0x00000020021b7824 */ /* 0x000fc800078e021b */
[----:B------:R-:W-:-:S05]  /*0320*/  IMAD.WIDE.U32 R12, R27, 0x4, R22 ;  /* 0x000000041b0c7825 */ /* 0x000fca00078e0016 */
[----:B------:R-:W3:Y:S01]  /*0330*/  @!P1 LDG.E R29, desc[UR12][R12.64+-0x8] ;  /* 0xfffff80c0c1d9981 */ /* 0x000ee2000c1e1900 */
[----:B------:R-:W-:-:S04]  /*0340*/  IMAD R16, R2, 0x8000, R33 ;  /* 0x0000800002107824 */ /* 0x000fc800078e0221 */
[----:B--2---:R-:W-:-:S06]  /*0350*/  @!P2 IMAD.WIDE R14, R16, 0x4, R14 ;  /* 0x00000004100ea825 */ /* 0x004fcc00078e020e */
[----:B------:R-:W2:Y:S01]  /*0360*/  @!P2 LDG.E R14, desc[UR12][R14.64] ;  /* 0x0000000c0e0ea981 */ /* 0x000ea2000c1e1900 */
[----:B------:R-:W-:Y:S01]  /*0370*/  ISETP.GE.U32.AND P5, PT, R8, 0x400, PT ;  /* 0x000004000800780c */ /* 0x000fe20003fa6070 */
[----:B------:R-:W-:Y:S01]  /*0380*/  IMAD R25, R2, 0x8000, R21 ;  /* 0x0000800002197824 */ /* 0x000fe200078e0215 */
[----:B------:R-:W-:Y:S02]  /*0390*/  ISETP.GE.U32.AND P3, PT, R26, 0x400, PT ;  /* 0x000004001a00780c */ /* 0x000fe40003f66070 */
[----:B------:R-:W-:Y:S02]  /*03a0*/  ISETP.LT.U32.AND P4, PT, R19, 0x3ff, !P5 ;  /* 0x000003ff1300780c */ /* 0x000fe40006f81070 */
[----:B------:R-:W-:-:S05]  /*03b0*/  IADD3 R25, P6, PT, R10, R25, RZ ;  /* 0x000000190a197210 */ /* 0x000fca0007fde0ff */
[----:B------:R-:W-:Y:S01]  /*03c0*/  IMAD.X R28, RZ, RZ, R7, P6 ;  /* 0x000000ffff1c7224 */ /* 0x000fe200030e0607 */
[----:B-1----:R-:W-:-:S05]  /*03d0*/  LEA R24, P6, R25, UR6, 0x2 ;  /* 0x0000000619187c11 */ /* 0x002fca000f8c10ff */
[----:B------:R-:W4:Y:S01]  /*03e0*/  @P4 LDG.E R15, desc[UR12][R12.64+-0x4] ;  /* 0xfffffc0c0c0f4981 */ /* 0x000f22000c1e1900 */
[----:B------:R-:W-:Y:S02]  /*03f0*/  LEA.HI.X R25, R25, UR7, R28, 0x2, P6 ;  /* 0x0000000719197c11 */ /* 0x000fe4000b0f141c */
[----:B------:R-:W-:-:S13]  /*0400*/  ISETP.LT.U32.AND P6, PT, R19, 0x3fe, !P5 ;  /* 0x000003fe1300780c */ /* 0x000fda0006fc1070 */
[----:B------:R-:W5:Y:S01]  /*0410*/  @P6 LDG.E R40, desc[UR12][R12.64] ;  /* 0x0000000c0c286981 */ /* 0x000f62000c1e1900 */
[----:B------:R-:W-:-:S13]  /*0420*/  ISETP.LT.U32.AND P5, PT, R19, 0x3fd, !P5 ;  /* 0x000003fd1300780c */ /* 0x000fda0006fa1070 */
[----:B------:R0:W5:Y:S04]  /*0430*/  @P5 LDG.E R28, desc[UR12][R12.64+0x4] ;  /* 0x0000040c0c1c5981 */ /* 0x000168000c1e1900 */
[----:B---3--:R-:W-:Y:S04]  /*0440*/  @!P1 STS [R20+UR9+-0x8], R29 ;  /* 0xfffff81d14009988 */ /* 0x008fe80008000809 */
[----:B------:R-:W-:Y:S01]  /*0450*/  @P1 STS [R20+UR9+-0x8], RZ ;  /* 0xfffff8ff14001988 */ /* 0x000fe20008000809 */
[----:B------:R-:W-:-:S03]  /*0460*/  ISETP.LT.AND P1, PT, R10, 0x3ff, !P3 ;  /* 0x000003ff0a00780c */ /* 0x000fc60005f21270 */
[----:B--2---:R1:W-:Y:S04]  /*0470*/  @!P2 STS [R20+UR5+-0x8], R14 ;  /* 0xfffff80e1400a988 */ /* 0x0043e80008000805 */
[----:B------:R-:W-:Y:S01]  /*0480*/  @P2 STS [R20+UR5+-0x8], RZ ;  /* 0xfffff8ff14002988 */ /* 0x000fe20008000805 */
[----:B------:R-:W-:-:S05]  /*0490*/  ISETP.LT.AND P2, PT, R10, 0x3fe, !P3 ;  /* 0x000003fe0a00780c */ /* 0x000fca0005f41270 */
[----:B------:R-:W2:Y:S08]  /*04a0*/  @P1 LDG.E R42, desc[UR12][R24.64+0x4] ;  /* 0x0000040c182a1981 */ /* 0x000eb0000c1e1900 */
[----:B------:R-:W3:Y:S01]  /*04b0*/  @P2 LDG.E R31, desc[UR12][R24.64+0x8] ;  /* 0x0000080c181f2981 */ /* 0x000ee2000c1e1900 */
[----:B-1----:R-:W-:-:S03]  /*04c0*/  VIADD R14, R26, 0x1 ;  /* 0x000000011a0e7836 */ /* 0x002fc60000000000 */
[----:B------:R-:W-:Y:S04]  /*04d0*/  @!P4 STS [R20+UR9+-0x4], RZ ;  /* 0xfffffcff1400c988 */ /* 0x000fe80008000809 */
[----:B----4-:R1:W-:Y:S01]  /*04e0*/  @P4 STS [R20+UR9+-0x4], R15 ;  /* 0xfffffc0f14004988 */ /* 0x0103e20008000809 */
[----:B------:R-:W-:Y:S01]  /*04f0*/  ISETP.GT.U32.OR P4, PT, R14, 0x3ff, P0 ;  /* 0x000003ff0e00780c */ /* 0x000fe20000784470 */
[----:B------:R-:W-:Y:S02]  /*0500*/  VIADD R44, R8, 0x1 ;  /* 0x00000001082c7836 */ /* 0x000fe40000000000 */
[----:B------:R-:W-:Y:S01]  /*0510*/  @!P1 STS [R20+UR5+-0x4], RZ ;  /* 0xfffffcff14009988 */ /* 0x000fe20008000805 */
[----:B------:R-:W-:-:S09]  /*0520*/  ISETP.LT.AND P3, PT, R10, 0x3fd, !P3 ;  /* 0x000003fd0a00780c */ /* 0x000fd20005f61270 */
[----:B0-----:R-:W0:Y:S01]  /*0530*/  @!P4 LDC.64 R12, c[0x0][0x388] ;  /* 0x0000e200ff0ccb82 */ /* 0x001e220000000a00 */
[----:B-1----:R-:W-:-:S03]  /*0540*/  VIADD R15, R27, 0x400 ;  /* 0x000004001b0f7836 */ /* 0x002fc60000000000 */
[----:B------:R-:W4:Y:S04]  /*0550*/  @P3 LDG.E R29, desc[UR12][R24.64+0xc] ;  /* 0x00000c0c181d3981 */ /* 0x000f28000c1e1900 */
[----:B--2---:R1:W-:Y:S01]  /*0560*/  @P1 STS [R20+UR5+-0x4], R42 ;  /* 0xfffffc2a14001988 */ /* 0x0043e20008000805 */
[----:B------:R-:W-:Y:S02]  /*0570*/  ISETP.GE.U32.AND P1, PT, R44, 0x400, PT ;  /* 0x000004002c00780c */ /* 0x000fe40003f26070 */
[----:B------:R-:W-:Y:S01]  /*0580*/  VIMNMX.U32 R44, PT, PT, R19, R44, !PT ;  /* 0x0000002c132c7248 */ /* 0x000fe20007fe0000 */
[----:B------:R-:W-:Y:S04]  /*0590*/  @!P6 STS [R20+UR9], RZ ;  /* 0x000000ff1400e988 */ /* 0x000fe80008000809 */
[----:B-----5:R2:W-:Y:S01]  /*05a0*/  @P6 STS [R20+UR9], R40 ;  /* 0x0000002814006988 */ /* 0x0205e20008000809 */
[----:B------:R-:W-:-:S03]  /*05b0*/  ISETP.GT.U32.AND P6, PT, R44, 0x3ff, PT ;  /* 0x000003ff2c00780c */ /* 0x000fc60003fc4070 */
[----:B------:R-:W-:Y:S04]  /*05c0*/  @!P2 STS [R20+UR5], RZ ;  /* 0x000000ff1400a988 */ /* 0x000fe80008000805 */
[----:B---3--:R3:W-:Y:S01]  /*05d0*/  @P2 STS [R20+UR5], R31 ;  /* 0x0000001f14002988 */ /* 0x0087e20008000805 */
[----:B------:R-:W-:Y:S01]  /*05e0*/  ISETP.GE.U32.AND P2, PT, R14, 0x400, PT ;  /* 0x000004000e00780c */ /* 0x000fe20003f46070 */
[----:B------:R-:W-:-:S05]  /*05f0*/  IMAD.WIDE.U32 R14, R15, 0x4, R22 ;  /* 0x000000040f0e7825 */ /* 0x000fca00078e0016 */
[----:B-1----:R-:W5:Y:S01]  /*0600*/  @!P6 LDG.E R42, desc[UR12][R14.64+-0x8] ;  /* 0xfffff80c0e2ae981 */ /* 0x002f62000c1e1900 */
[----:B--2---:R-:W-:-:S04]  /*0610*/  VIADD R40, R16, 0x400 ;  /* 0x0000040010287836 */ /* 0x004fc80000000000 */
[----:B0-----:R-:W-:-:S06]  /*0620*/  @!P4 IMAD.WIDE R12, R40, 0x4, R12 ;  /* 0x00000004280cc825 */ /* 0x001fcc00078e020c */
[----:B------:R-:W2:Y:S04]  /*0630*/  @!P4 LDG.E R12, desc[UR12][R12.64] ;  /* 0x0000000c0c0cc981 */ /* 0x000ea8000c1e1900 */
[----:B------:R-:W-:Y:S04]  /*0640*/  @!P5 STS [R20+UR9+0x4], RZ ;  /* 0x000004ff1400d988 */ /* 0x000fe80008000809 */
[----:B------:R0:W-:Y:S01]  /*0650*/  @P5 STS [R20+UR9+0x4], R28 ;  /* 0x0000041c14005988 */ /* 0x0001e20008000809 */
[----:B------:R-:W-:-:S13]  /*0660*/  ISETP.LT.U32.AND P5, PT, R19, 0x3ff, !P1 ;  /* 0x000003ff1300780c */ /* 0x000fda0004fa1070 */
[----:B---3--:R-:W3:Y:S04]  /*0670*/  @P5 LDG.E R31, desc[UR12][R14.64+-0x4] ;  /* 0xfffffc0c0e1f5981 */ /* 0x008ee8000c1e1900 */
[----:B------:R-:W-:Y:S04]  /*0680*/  @!P3 STS [R20+UR5+0x4], RZ ;  /* 0x000004ff1400b988 */ /* 0x000fe80008000805 */
[----:B----4-:R-:W-:Y:S01]  /*0690*/  @P3 STS [R20+UR5+0x4], R29 ;  /* 0x0000041d14003988 */ /* 0x010fe20008000805 */
[----:B------:R-:W-:-:S13]  /*06a0*/  ISETP.LT.AND P3, PT, R10, 0x3ff, !P2 ;  /* 0x000003ff0a00780c */ /* 0x000fda0005761270 */
[----:B------:R-:W4:Y:S04]  /*06b0*/  @P3 LDG.E R13, desc[UR12][R24.64+0x1004] ;  /* 0x0010040c180d3981 */ /* 0x000f28000c1e1900 */
[----:B-----5:R1:W-:Y:S04]  /*06c0*/  @!P6 STS [R20+UR9+0x78], R42 ;  /* 0x0000782a1400e988 */ /* 0x0203e80008000809 */
[----:B------:R-:W-:Y:S01]  /*06d0*/  @P6 STS [R20+UR9+0x78], RZ ;  /* 0x000078ff14006988 */ /* 0x000fe20008000809 */
[----:B------:R-:W-:-:S03]  /*06e0*/  ISETP.LT.U32.AND P6, PT, R19, 0x3fe, !P1 ;  /* 0x000003fe1300780c */ /* 0x000fc60004fc1070 */
[----:B--2---:R2:W-:Y:S04]  /*06f0*/  @!P4 STS [R20+UR5+0x78], R12 ;  /* 0x0000780c1400c988 */ /* 0x0045e80008000805 */
[----:B------:R-:W-:Y:S01]  /*0700*/  @P4 STS [R20+UR5+0x78], RZ ;  /* 0x000078ff14004988 */ /* 0x000fe20008000805 */
[----:B------:R-:W-:-:S05]  /*0710*/  ISETP.LT.AND P4, PT, R10, 0x3fe, !P2 ;  /* 0x000003fe0a00780c */ /* 0x000fca0005781270 */
[----:B0-----:R-:W5:Y:S08]  /*0720*/  @P6 LDG.E R28, desc[UR12][R14.64] ;  /* 0x0000000c0e1c6981 */ /* 0x001f70000c1e1900 */
[----:B------:R-:W5:Y:S01]  /*0730*/  @P4 LDG.E R40, desc[UR12][R24.64+0x1008] ;  /* 0x0010080c18284981 */ /* 0x000f62000c1e1900 */
[C---:B------:R-:W-:Y:S02]  /*0740*/  ISETP.LT.U32.AND P1, PT, R19.reuse, 0x3fd, !P1 ;  /* 0x000003fd1300780c */ /* 0x040fe40004f21070 */
[----:B------:R-:W-:Y:S01]  /*0750*/  ISETP.LT.AND P2, PT, R10, 0x3fd, !P2 ;  /* 0x000003fd0a00780c */ /* 0x000fe20005741270 */
[----:B-1----:R-:W-:Y:S01]  /*0760*/  VIADD R42, R8, 0x2 ;  /* 0x00000002082a7836 */ /* 0x002fe20000000000 */
[----:B------:R-:W-:Y:S04]  /*0770*/  @!P5 STS [R20+UR9+0x7c], RZ ;  /* 0x00007cff1400d988 */ /* 0x000fe80008000809 */
[----:B--2---:R-:W-:Y:S01]  /*0780*/  VIMNMX.U32 R12, PT, PT, R19, R42, !PT ;  /* 0x0000002a130c7248 */ /* 0x004fe20007fe0000 */
[----:B---3--:R0:W-:Y:S03]  /*0790*/  @P5 STS [R20+UR9+0x7c], R31 ;  /* 0x00007c1f14005988 */ /* 0x0081e60008000809 */
[----:B------:R-:W-:Y:S01]  /*07a0*/  ISETP.GT.U32.AND P5, PT, R12, 0x3ff, PT ;  /* 0x000003ff0c00780c */ /* 0x000fe20003fa4070 */
[----:B------:R1:W2:Y:S01]  /*07b0*/  @P1 LDG.E R44, desc[UR12][R14.64+0x4] ;  /* 0x0000040c0e2c1981 */ /* 0x0002a2000c1e1900 */
[----:B------:R-:W-:-:S03]  /*07c0*/  VIADD R12, R27, 0x800 ;  /* 0x000008001b0c7836 */ /* 0x000fc60000000000 */
[----:B------:R-:W3:Y:S01]  /*07d0*/  @P2 LDG.E R29, desc[UR12][R24.64+0x100c] ;  /* 0x00100c0c181d2981 */ /* 0x000ee2000c1e1900 */
[----:B-1----:R-:W-:-:S07]  /*07e0*/  IMAD.WIDE.U32 R14, R12, 0x4, R22 ;  /* 0x000000040c0e7825 */ /* 0x002fce00078e0016 */
[----:B0-----:R-:W3:Y:S01]  /*07f0*/  @!P5 LDG.E R31, desc[UR12][R14.64+-0x8] ;  /* 0xfffff80c0e1fd981 */ /* 0x001ee2000c1e1900 */
[----:B------:R-:W-:-:S03]  /*0800*/  VIADD R12, R26, 0x2 ;  /* 0x000000021a0c7836 */ /* 0x000fc60000000000 */
[----:B------:R-:W-:Y:S04]  /*0810*/  @!P3 STS [R20+UR5+0x7c], RZ ;  /* 0x00007cff1400b988 */ /* 0x000fe80008000805 */
[----:B----4-:R0:W-:Y:S04]  /*0820*/  @P3 STS [R20+UR5+0x7c], R13 ;  /* 0x00007c0d14003988 */ /* 0x0101e80008000805 */
[----:B------:R-:W-:Y:S01]  /*0830*/  @!P6 STS [R20+UR9+0x80], RZ ;  /* 0x000080ff1400e988 */ /* 0x000fe20008000809 */
[----:B------:R-:W-:Y:S01]  /*0840*/  ISETP.GE.U32.AND P3, PT, R42, 0x400, PT ;  /* 0x000004002a00780c */ /* 0x000fe20003f66070 */
[----:B------:R-:W-:-:S02]  /*0850*/  VIADD R42, R16, 0x800 ;  /* 0x00000800102a7836 */ /* 0x000fc40000000000 */
[----:B-----5:R-:W-:Y:S01]  /*0860*/  @P6 STS [R20+UR9+0x80], R28 ;  /* 0x0000801c14006988 */ /* 0x020fe20008000809 */
[----:B------:R-:W-:-:S03]  /*0870*/  ISETP.GT.U32.OR P6, PT, R12, 0x3ff, P0 ;  /* 0x000003ff0c00780c */ /* 0x000fc600007c4470 */
[----:B------:R-:W-:Y:S04]  /*0880*/  @!P4 STS [R20+UR5+0x80], RZ ;  /* 0x000080ff1400c988 */ /* 0x000fe80008000805 */
[----:B------:R-:W-:Y:S01]  /*0890*/  @P4 STS [R20+UR5+0x80], R40 ;  /* 0x0000802814004988 */ /* 0x000fe20008000805 */
[----:B------:R-:W-:-:S05]  /*08a0*/  ISETP.GE.U32.AND P4, PT, R12, 0x400, PT ;  /* 0x000004000c00780c */ /* 0x000fca0003f86070 */
[----:B0-----:R-:W0:Y:S01]  /*08b0*/  @!P6 LDC.64 R12, c[0x0][0x388] ;  /* 0x0000e200ff0ceb82 */ /* 0x001e220000000a00 */
[----:B------:R-:W-:Y:S04]  /*08c0*/  @!P1 STS [R20+UR9+0x84], RZ ;  /* 0x000084ff14009988 */ /* 0x000fe80008000809 */
[----:B--2---:R-:W-:Y:S01]  /*08d0*/  @P1 STS [R20+UR9+0x84], R44 ;  /* 0x0000842c14001988 */ /* 0x004fe20008000809 */
[----:B0-----:R-:W-:-:S05]  /*08e0*/  @!P6 IMAD.WIDE R12, R42, 0x4, R12 ;  /* 0x000000042a0ce825 */ /* 0x001fca00078e020c */
[----:B------:R-:W2:Y:S01]  /*08f0*/  @!P6 LDG.E R42, desc[UR12][R12.64] ;  /* 0x0000000c0c2ae981 */ /* 0x000ea2000c1e1900 */
[----:B------:R-:W-:-:S03]  /*0900*/  ISETP.LT.U32.AND P1, PT, R19, 0x3ff, !P3 ;  /* 0x000003ff1300780c */ /* 0x000fc60005f21070 */
[----:B------:R-:W-:Y:S04]  /*0910*/  @!P2 STS [R20+UR5+0x84], RZ ;  /* 0x000084ff1400a988 */ /* 0x000fe80008000805 */
[----:B---3--:R0:W-:Y:S01]  /*0920*/  @P2 STS [R20+UR5+0x84], R29 ;  /* 0x0000841d14002988 */ /* 0x0081e20008000805 */
[----:B------:R-:W-:-:S03]  /*0930*/  ISETP.LT.AND P2, PT, R10, 0x3ff, !P4 ;  /* 0x000003ff0a00780c */ /* 0x000fc60006741270 */
[----:B------:R1:W-:Y:S04]  /*0940*/  @!P5 STS [R20+UR9+0xf8], R31 ;  /* 0x0000f81f1400d988 */ /* 0x0003e80008000809 */
[----:B------:R-:W-:Y:S01]  /*0950*/  @P5 STS [R20+UR9+0xf8], RZ ;  /* 0x0000f8ff14005988 */ /* 0x000fe20008000809 */
[----:B------:R-:W-:-:S03]  /*0960*/  ISETP.LT.U32.AND P5, PT, R19, 0x3fe, !P3 ;  /* 0x000003fe1300780c */ /* 0x000fc60005fa1070 */
[----:B0-----:R-:W3:Y:S04]  /*0970*/  @P1 LDG.E R29, desc[UR12][R14.64+-0x4] ;  /* 0xfffffc0c0e1d1981 */ /* 0x001ee8000c1e1900 */
[----:B-1----:R-:W4:Y:S06]  /*0980*/  @P2 LDG.E R31, desc[UR12][R24.64+0x2004] ;  /* 0x0020040c181f2981 */ /* 0x002f2c000c1e1900 */
[----:B------:R-:W5:Y:S01]  /*0990*/  @P5 LDG.E R40, desc[UR12][R14.64] ;  /* 0x0000000c0e285981 */ /* 0x000f62000c1e1900 */
[----:B------:R-:W-:-:S02]  /*09a0*/  VIADD R28, R26, 0x3 ;  /* 0x000000031a1c7836 */ /* 0x000fc40000000000 */
[----:B------:R-:W-:Y:S01]  /*09b0*/  VIADD R26, R8, 0x3 ;  /* 0x00000003081a7836 */ /* 0x000fe20000000000 */
[----:B------:R-:W-:Y:S01]  /*09c0*/  ISETP.LT.U32.AND P3, PT, R19, 0x3fd, !P3 ;  /* 0x000003fd1300780c */ /* 0x000fe20005f61070 */
[----:B------:R-:W-:-:S12]  /*09d0*/  VIADD R27, R27, 0xc00 ;  /* 0x00000c001b1b7836 */ /* 0x000fd80000000000 */
[----:B------:R-:W5:Y:S04]  /*09e0*/  @P3 LDG.E R15, desc[UR12][R14.64+0x4] ;  /* 0x0000040c0e0f3981 */ /* 0x000f68000c1e1900 */
[----:B--2---:R0:W-:Y:S04]  /*09f0*/  @!P6 STS [R20+UR5+0xf8], R42 ;  /* 0x0000f82a1400e988 */ /* 0x0041e80008000805 */
[----:B------:R-:W-:Y:S01]  /*0a00*/  @P6 STS [R20+UR5+0xf8], RZ ;  /* 0x0000f8ff14006988 */ /* 0x000fe20008000805 */
[----:B------:R-:W-:-:S03]  /*0a10*/  ISETP.GT.U32.OR P6, PT, R28, 0x3ff, P0 ;  /* 0x000003ff1c00780c */ /* 0x000fc600007c4470 */
[----:B------:R-:W-:Y:S10]  /*0a20*/  @!P1 STS [R20+UR9+0xfc], RZ ;  /* 0x0000fcff14009988 */ /* 0x000ff40008000809 */
[----:B------:R-:W1:Y:S01]  /*0a30*/  @!P6 LDC.64 R12, c[0x0][0x388] ;  /* 0x0000e200ff0ceb82 */ /* 0x000e620000000a00 */
[----:B---3--:R-:W-:Y:S01]  /*0a40*/  @P1 STS [R20+UR9+0xfc], R29 ;  /* 0x0000fc1d14001988 */ /* 0x008fe20008000809 */
[----:B0-----:R-:W-:-:S03]  /*0a50*/  VIMNMX.U32 R42, PT, PT, R19, R26, !PT ;  /* 0x0000001a132a7248 */ /* 0x001fc60007fe0000 */
[----:B------:R-:W-:Y:S04]  /*0a60*/  @!P2 STS [R20+UR5+0xfc], RZ ;  /* 0x0000fcff1400a988 */ /* 0x000fe80008000805 */
[----:B----4-:R0:W-:Y:S01]  /*0a70*/  @P2 STS [R20+UR5+0xfc], R31 ;  /* 0x0000fc1f14002988 */ /* 0x0101e20008000805 */
[C---:B------:R-:W-:Y:S02]  /*0a80*/  ISETP.LT.AND P2, PT, R10.reuse, 0x3fe, !P4 ;  /* 0x000003fe0a00780c */ /* 0x040fe40006741270 */
[----:B------:R-:W-:Y:S02]  /*0a90*/  ISETP.LT.AND P4, PT, R10, 0x3fd, !P4 ;  /* 0x000003fd0a00780c */ /* 0x000fe40006781270 */
[----:B------:R-:W-:Y:S01]  /*0aa0*/  ISETP.GT.U32.AND P1, PT, R42, 0x3ff, PT ;  /* 0x000003ff2a00780c */ /* 0x000fe20003f24070 */
[----:B------:R-:W-:Y:S01]  /*0ab0*/  @!P5 STS [R20+UR9+0x100], RZ ;  /* 0x000100ff1400d988 */ /* 0x000fe20008000809 */
[----:B0-----:R-:W-:-:S03]  /*0ac0*/  VIADD R31, R16, 0xc00 ;  /* 0x00000c00101f7836 */ /* 0x001fc60000000000 */
[----:B-----5:R-:W-:Y:S01]  /*0ad0*/  @P5 STS [R20+UR9+0x100], R40 ;  /* 0x0001002814005988 */ /* 0x020fe20008000809 */
[----:B------:R-:W-:Y:S01]  /*0ae0*/  ISETP.GE.U32.AND P5, PT, R26, 0x400, PT ;  /* 0x000004001a00780c */ /* 0x000fe20003fa6070 */
[----:B------:R-:W-:Y:S02]  /*0af0*/  IMAD.WIDE.U32 R26, R27, 0x4, R22 ;  /* 0x000000041b1a7825 */ /* 0x000fe400078e0016 */
[----:B------:R-:W2:Y:S02]  /*0b00*/  @P2 LDG.E R29, desc[UR12][R24.64+0x2008] ;  /* 0x0020080c181d2981 */ /* 0x000ea4000c1e1900 */
[----:B-1----:R-:W-:Y:S02]  /*0b10*/  @!P6 IMAD.WIDE R12, R31, 0x4, R12 ;  /* 0x000000041f0ce825 */ /* 0x002fe400078e020c */
[----:B------:R-:W3:Y:S04]  /*0b20*/  @P4 LDG.E R31, desc[UR12][R24.64+0x200c] ;  /* 0x00200c0c181f4981 */ /* 0x000ee8000c1e1900 */
[----:B------:R-:W4:Y:S04]  /*0b30*/  @!P1 LDG.E R16, desc[UR12][R26.64+-0x8] ;  /* 0xfffff80c1a109981 */ /* 0x000f28000c1e1900 */
[----:B------:R-:W5:Y:S04]  /*0b40*/  @!P6 LDG.E R13, desc[UR12][R12.64] ;  /* 0x0000000c0c0de981 */ /* 0x000f68000c1e1900 */
[----:B------:R-:W-:Y:S04]  /*0b50*/  @!P2 STS [R20+UR5+0x100], RZ ;  /* 0x000100ff1400a988 */ /* 0x000fe80008000805 */
[----:B--2---:R-:W-:Y:S01]  /*0b60*/  @P2 STS [R20+UR5+0x100], R29 ;  /* 0x0001001d14002988 */ /* 0x004fe20008000805 */
[----:B------:R-:W-:-:S03]  /*0b70*/  ISETP.GE.U32.AND P2, PT, R28, 0x400, PT ;  /* 0x000004001c00780c */ /* 0x000fc60003f46070 */
[----:B------:R-:W-:Y:S04]  /*0b80*/  @!P3 STS [R20+UR9+0x104], RZ ;  /* 0x000104ff1400b988 */ /* 0x000fe80008000809 */
[----:B------:R0:W-:Y:S01]  /*0b90*/  @P3 STS [R20+UR9+0x104], R15 ;  /* 0x0001040f14003988 */ /* 0x0001e20008000809 */
[----:B------:R-:W-:-:S03]  /*0ba0*/  ISETP.LT.U32.AND P3, PT, R19, 0x3ff, !P5 ;  /* 0x000003ff1300780c */ /* 0x000fc60006f61070 */
[----:B------:R-:W-:Y:S04]  /*0bb0*/  @!P4 STS [R20+UR5+0x104], RZ ;  /* 0x000104ff1400c988 */ /* 0x000fe80008000805 */
[----:B---3--:R1:W-:Y:S01]  /*0bc0*/  @P4 STS [R20+UR5+0x104], R31 ;  /* 0x0001041f14004988 */ /* 0x0083e20008000805 */
[----:B------:R-:W-:-:S03]  /*0bd0*/  ISETP.LT.AND P4, PT, R10, 0x3ff, !P2 ;  /* 0x000003ff0a00780c */ /* 0x000fc60005781270 */
[----:B----4-:R-:W-:Y:S04]  /*0be0*/  @!P1 STS [R20+UR9+0x178], R16 ;  /* 0x0001781014009988 */ /* 0x010fe80008000809 */
[----:B------:R-:W-:Y:S01]  /*0bf0*/  @P1 STS [R20+UR9+0x178], RZ ;  /* 0x000178ff14001988 */ /* 0x000fe20008000809 */
[----:B------:R-:W-:-:S03]  /*0c00*/  ISETP.LT.U32.AND P1, PT, R19, 0x3fe, !P5 ;  /* 0x000003fe1300780c */ /* 0x000fc60006f21070 */
[----:B-----5:R2:W-:Y:S01]  /*0c10*/  @!P6 STS [R20+UR5+0x178], R13 ;  /* 0x0001780d1400e988 */ /* 0x0205e20008000805 */
[----:B------:R-:W-:-:S03]  /*0c20*/  ISETP.LT.U32.AND P5, PT, R19, 0x3fd, !P5 ;  /* 0x000003fd1300780c */ /* 0x000fc60006fa1070 */
[----:B------:R3:W-:Y:S01]  /*0c30*/  @P6 STS [R20+UR5+0x178], RZ ;  /* 0x000178ff14006988 */ /* 0x0007e20008000805 */
[C---:B------:R-:W-:Y:S02]  /*0c40*/  ISETP.LT.AND P6, PT, R10.reuse, 0x3fe, !P2 ;  /* 0x000003fe0a00780c */ /* 0x040fe400057c1270 */
[----:B------:R-:W-:Y:S01]  /*0c50*/  ISETP.LT.AND P2, PT, R10, 0x3fd, !P2 ;  /* 0x000003fd0a00780c */ /* 0x000fe20005741270 */
[----:B0-----:R-:W4:Y:S04]  /*0c60*/  @P3 LDG.E R15, desc[UR12][R26.64+-0x4] ;  /* 0xfffffc0c1a0f3981 */ /* 0x001f28000c1e1900 */
[----:B------:R-:W5:Y:S04]  /*0c70*/  @P4 LDG.E R19, desc[UR12][R24.64+0x3004] ;  /* 0x0030040c18134981 */ /* 0x000f68000c1e1900 */
[----:B------:R-:W3:Y:S04]  /*0c80*/  @P1 LDG.E R29, desc[UR12][R26.64] ;  /* 0x0000000c1a1d1981 */ /* 0x000ee8000c1e1900 */
[----:B-1----:R-:W3:Y:S04]  /*0c90*/  @P6 LDG.E R31, desc[UR12][R24.64+0x3008] ;  /* 0x0030080c181f6981 */ /* 0x002ee8000c1e1900 */
[----:B------:R-:W3:Y:S04]  /*0ca0*/  @P5 LDG.E R12, desc[UR12][R26.64+0x4] ;  /* 0x0000040c1a0c5981 */ /* 0x000ee8000c1e1900 */
[----:B--2---:R-:W2:Y:S04]  /*0cb0*/  @P2 LDG.E R13, desc[UR12][R24.64+0x300c] ;  /* 0x00300c0c180d2981 */ /* 0x004ea8000c1e1900 */
[----:B------:R0:W-:Y:S01]  /*0cc0*/  @!P3 STS [R20+UR9+0x17c], RZ ;  /* 0x00017cff1400b988 */ /* 0x0001e20008000809 */
[----:B------:R-:W1:Y:S01]  /*0cd0*/  S2UR UR6, SR_CgaCtaId ;  /* 0x00000000000679c3 */ /* 0x000e620000008800 */
[----:B------:R-:W-:Y:S01]  /*0ce0*/  VIADD R2, R2, 0x1 ;  /* 0x0000000102027836 */ /* 0x000fe20000000000 */
[----:B------:R-:W-:-:S02]  /*0cf0*/  UMOV UR4, 0x400 ;  /* 0x0000040000047882 */ /* 0x000fc40000000000 */
[----:B------:R-:W-:Y:S02]  /*0d00*/  UIADD3 UR8, UPT, UPT, UR4, 0x1000, URZ ;  /* 0x0000100004087890 */ /* 0x000fe4000fffe0ff */
[----:B-1----:R-:W-:Y:S02]  /*0d10*/  ULEA UR7, UR6, UR4, 0x18 ;  /* 0x0000000406077291 */ /* 0x002fe4000f8ec0ff */
[----:B------:R-:W-:Y:S01]  /*0d20*/  ULEA UR8, UR6, UR8, 0x18 ;  /* 0x0000000806087291 */ /* 0x000fe2000f8ec0ff */
[----:B------:R-:W-:Y:S01]  /*0d30*/  UMOV UR4, URZ ;  /* 0x000000ff00047c82 */ /* 0x000fe20008000000 */
[----:B----4-:R0:W-:Y:S04]  /*0d40*/  @P3 STS [R20+UR9+0x17c], R15 ;  /* 0x00017c0f14003988 */ /* 0x0101e80008000809 */
[----:B------:R0:W-:Y:S04]  /*0d50*/  @!P4 STS [R20+UR5+0x17c], RZ ;  /* 0x00017cff1400c988 */ /* 0x0001e80008000805 */
[----:B-----5:R0:W-:Y:S04]  /*0d60*/  @P4 STS [R20+UR5+0x17c], R19 ;  /* 0x00017c1314004988 */ /* 0x0201e80008000805 */
[----:B------:R0:W-:Y:S04]  /*0d70*/  @!P1 STS [R20+UR9+0x180], RZ ;  /* 0x000180ff14009988 */ /* 0x0001e80008000809 */
[----:B---3--:R0:W-:Y:S04]  /*0d80*/  @P1 STS [R20+UR9+0x180], R29 ;  /* 0x0001801d14001988 */ /* 0x0081e80008000809 */
[----:B------:R0:W-:Y:S04]  /*0d90*/  @!P6 STS [R20+UR5+0x180], RZ ;  /* 0x000180ff1400e988 */ /* 0x0001e80008000805 */
[----:B------:R0:W-:Y:S04]  /*0da0*/  @P6 STS [R20+UR5+0x180], R31 ;  /* 0x0001801f14006988 */ /* 0x0001e80008000805 */
[----:B------:R0:W-:Y:S04]  /*0db0*/  @!P5 STS [R20+UR9+0x184], RZ ;  /* 0x000184ff1400d988 */ /* 0x0001e80008000809 */
[----:B------:R0:W-:Y:S04]  /*0dc0*/  @P5 STS [R20+UR9+0x184], R12 ;  /* 0x0001840c14005988 */ /* 0x0001e80008000809 */
[----:B------:R0:W-:Y:S04]  /*0dd0*/  @!P2 STS [R20+UR5+0x184], RZ ;  /* 0x000184ff1400a988 */ /* 0x0001e80008000805 */
[----:B--2---:R0:W-:Y:S01]  /*0de0*/  @P2 STS [R20+UR5+0x184], R13 ;  /* 0x0001840d14002988 */ /* 0x0041e20008000805 */
[----:B------:R-:W-:Y:S01]  /*0df0*/  BAR.SYNC.DEFER_BLOCKING 0x0 ;  /* 0x0000000000007b1d */ /* 0x000fe20000010000 */
[----:B------:R-:W-:-:S13]  /*0e00*/  ISETP.NE.AND P1, PT, R2, 0x20, PT ;  /* 0x000000200200780c */ /* 0x000fda0003f25270 */
.L_x_10:
[----:B------:R-:W-:Y:S02]  /*0e10*/  ULEA UR6, UR4, UR7, 0x2 ;  /* 0x0000000704067291 */ /* 0x000fe4000f8e10ff */
[----:B------:R-:W-:Y:S02]  /*0e20*/  ULEA UR10, UR4, UR8, 0x7 ;  /* 0x00000008040a7291 */ /* 0x000fe4000f8e38ff */
[----:B------:R-:W-:Y:S02]  /*0e30*/  UIADD3 UR4, UPT, UPT, UR4, 0x2, URZ ;  /* 0x0000000204047890 */ /* 0x000fe4000fffe0ff */
[----:B------:R-:W-:Y:S02]  /*0e40*/  LEA R40, R0, UR6, 0x9 ;  /* 0x0000000600287c11 */ /* 0x000fe4000f8e48ff */
[----:B------:R-:W-:Y:S01]  /*0e50*/  LEA R16, R3, UR10, 0x4 ;  /* 0x0000000a03107c11 */ /* 0x000fe2000f8e20ff */
[----:B------:R-:W-:Y:S02]  /*0e60*/  UISETP.NE.AND UP0, UPT, UR4, 0x20, UPT ;  /* 0x000000200400788c */ /* 0x000fe4000bf05270 */
[----:B------:R-:W-:Y:S04]  /*0e70*/  LDS.64 R24, [R40] ;  /* 0x0000000028187984 */ /* 0x000fe80000000a00 */
[----:B0-----:R-:W0:Y:S04]  /*0e80*/  LDS.128 R12, [R16] ;  /* 0x00000000100c7984 */ /* 0x001e280000000c00 */
[----:B------:R-:W1:Y:S04]  /*0e90*/  LDS.64 R26, [R40+0x80] ;  /* 0x00008000281a7984 */ /* 0x000e680000000a00 */
[----:B------:R-:W2:Y:S01]  /*0ea0*/  LDS.64 R28, [R40+0x100] ;  /* 0x00010000281c7984 */ /* 0x000ea20000000a00 */
        /* <DEDUP_REMOVED lines=9> */
[C---:B------:R-:W-:Y:S01]  /*0f40*/  FFMA R36, R28.reuse, R13, R36 ;  /* 0x0000000d1c247223 */ /* 0x040fe20000000024 */
[C---:B------:R-:W-:Y:S01]  /*0f50*/  FFMA R38, R28.reuse, R14, R17 ;  /* 0x0000000e1c267223 */ /* 0x040fe20000000011 */
[----:B------:R-:W0:Y:S01]  /*0f60*/  LDS.64 R30, [R40+0x180] ;  /* 0x00018000281e7984 */ /* 0x000e220000000a00 */
[----:B------:R-:W-:-:S03]  /*0f70*/  FFMA R28, R28, R15, R18 ;  /* 0x0000000f1c1c7223 */ /* 0x000fc60000000012 */
[----:B------:R-:W1:Y:S01]  /*0f80*/  LDS.128 R16, [R16+0x80] ;  /* 0x0000800010107984 */ /* 0x000e620000000c00 */
[C---:B0-----:R-:W-:Y:S01]  /*0f90*/  FFMA R35, R30.reuse, R12, R35 ;  /* 0x0000000c1e237223 */ /* 0x041fe20000000023 */
[C---:B------:R-:W-:Y:S01]  /*0fa0*/  FFMA R4, R30.reuse, R13, R4 ;  /* 0x0000000d1e047223 */ /* 0x040fe20000000004 */
[C---:B------:R-:W-:Y:S01]  /*0fb0*/  FFMA R5, R30.reuse, R14, R5 ;  /* 0x0000000e1e057223 */ /* 0x040fe20000000005 */
[----:B------:R-:W-:Y:S01]  /*0fc0*/  FFMA R6, R30, R15, R6 ;  /* 0x0000000f1e067223 */ /* 0x000fe20000000006 */
[-C--:B-1----:R-:W-:Y:S01]  /*0fd0*/  FFMA R24, R25, R19.reuse, R24 ;  /* 0x0000001319187223 */ /* 0x082fe20000000018 */
[CC--:B------:R-:W-:Y:S01]  /*0fe0*/  FFMA R12, R29.reuse, R18.reuse, R38 ;  /* 0x000000121d0c7223 */ /* 0x0c0fe20000000026 */
[----:B------:R-:W-:Y:S01]  /*0ff0*/  FFMA R28, R29, R19, R28 ;  /* 0x000000131d1c7223 */ /* 0x000fe2000000001c */
[CC--:B------:R-:W-:Y:S01]  /*1000*/  FFMA R32, R25.reuse, R17.reuse, R32 ;  /* 0x0000001119207223 */ /* 0x0c0fe20000000020 */
[-C--:B------:R-:W-:Y:S01]  /*1010*/  FFMA R39, R25, R18.reuse, R39 ;  /* 0x0000001219277223 */ /* 0x080fe20000000027 */
[CC--:B------:R-:W-:Y:S01]  /*1020*/  FFMA R34, R27.reuse, R17.reuse, R34 ;  /* 0x000000111b227223 */ /* 0x0c0fe20000000022 */
[-C--:B------:R-:W-:Y:S01]  /*1030*/  FFMA R43, R27, R18.reuse, R43 ;  /* 0x000000121b2b7223 */ /* 0x080fe2000000002b */
[-C--:B------:R-:W-:Y:S01]  /*1040*/  FFMA R36, R29, R17.reuse, R36 ;  /* 0x000000111d247223 */ /* 0x080fe20000000024 */
[C---:B------:R-:W-:Y:S01]  /*1050*/  FFMA R4, R31.reuse, R17, R4 ;  /* 0x000000111f047223 */ /* 0x040fe20000000004 */
[----:B------:R-:W-:Y:S01]  /*1060*/  FFMA R5, R31, R18, R5 ;  /* 0x000000121f057223 */ /* 0x000fe20000000005 */
[C---:B------:R-:W-:Y:S01]  /*1070*/  FFMA R37, R16.reuse, R25, R37 ;  /* 0x0000001910257223 */ /* 0x040fe20000000025 */
[C---:B------:R-:W-:Y:S01]  /*1080*/  FFMA R41, R16.reuse, R27, R41 ;  /* 0x0000001b10297223 */ /* 0x040fe20000000029 */
[----:B------:R-:W-:Y:S01]  /*1090*/  FFMA R30, R27, R19, R26 ;  /* 0x000000131b1e7223 */ /* 0x000fe2000000001a */
[C---:B------:R-:W-:Y:S01]  /*10a0*/  FFMA R45, R16.reuse, R29, R45 ;  /* 0x0000001d102d7223 */ /* 0x040fe2000000002d */
[----:B------:R-:W-:Y:S01]  /*10b0*/  FFMA R35, R16, R31, R35 ;  /* 0x0000001f10237223 */ /* 0x000fe20000000023 */
[----:B------:R-:W-:Y:S01]  /*10c0*/  FFMA R6, R31, R19, R6 ;  /* 0x000000131f067223 */ /* 0x000fe20000000006 */
[----:B------:R-:W-:-:S02]  /*10d0*/  IMAD.MOV.U32 R38, RZ, RZ, R24 ;  /* 0x000000ffff267224 */ /* 0x000fc400078e0018 */
[----:B------:R-:W-:Y:S02]  /*10e0*/  IMAD.MOV.U32 R17, RZ, RZ, R12 ;  /* 0x000000ffff117224 */ /* 0x000fe400078e000c */
[----:B------:R-:W-:Y:S01]  /*10f0*/  IMAD.MOV.U32 R18, RZ, RZ, R28 ;  /* 0x000000ffff127224 */ /* 0x000fe200078e001c */
[----:B------:R-:W-:Y:S06]  /*1100*/  BRA.U UP0, `(.L_x_10) ;  /* 0xfffffffd00407547 */ /* 0x000fec000b83ffff */
[----:B------:R-:W-:Y:S06]  /*1110*/  BAR.SYNC.DEFER_BLOCKING 0x0 ;  /* 0x0000000000007b1d */ /* 0x000fec0000010000 */
[----:B------:R-:W-:Y:S05]  /*1120*/  @P1 BRA `(.L_x_11) ;  /* 0xfffffff0004c1947 */ /* 0x000fea000383ffff */
[C---:B------:R-:W-:Y:S01]  /*1130*/  ISETP.GT.U32.OR P2, PT, R8.reuse, 0x3ff, P0 ;  /* 0x000003ff0800780c */ /* 0x040fe20000744470 */
[----:B------:R-:W0:Y:S01]  /*1140*/  LDCU.64 UR4, c[0x0][0x390] ;  /* 0x00007200ff0477ac */ /* 0x000e220008000a00 */
[C---:B------:R-:W-:Y:S01]  /*1150*/  IMAD.SHL.U32 R9, R8.reuse, 0x400, RZ ;  /* 0x0000040008097824 */ /* 0x040fe200078e00ff */
[----:B------:R-:W-:Y:S02]  /*1160*/  ISETP.GT.U32.OR P1, PT, R8, 0x3fe, P0 ;  /* 0x000003fe0800780c */ /* 0x000fe40000724470 */
[C---:B------:R-:W-:Y:S02]  /*1170*/  ISETP.GT.AND P3, PT, R10.reuse, 0x3fe, PT ;  /* 0x000003fe0a00780c */ /* 0x040fe40003f64270 */
[----:B------:R-:W-:Y:S02]  /*1180*/  SHF.R.S32.HI R13, RZ, 0x1f, R9 ;  /* 0x0000001fff0d7819 */ /* 0x000fe40000011409 */
[----:B------:R-:W-:-:S04]  /*1190*/  IADD3 R0, P4, PT, R10, R9, RZ ;  /* 0x000000090a007210 */ /* 0x000fc80007f9e0ff */
[----:B------:R-:W1:Y:S01]  /*11a0*/  @!P2 LDC.64 R14, c[0x0][0x390] ;  /* 0x0000e400ff0eab82 */ /* 0x000e620000000a00 */
[----:B------:R-:W-:Y:S02]  /*11b0*/  @!P2 IMAD.IADD R17, R10, 0x1, R9 ;  /* 0x000000010a11a824 */ /* 0x000fe400078e0209 */
[----:B------:R-:W-:Y:S01]  /*11c0*/  IMAD.X R7, R7, 0x1, R13, P4 ;  /* 0x0000000107077824 */ /* 0x000fe200020e060d */
[----:B------:R-:W-:Y:S02]  /*11d0*/  ISETP.GT.U32.OR P4, PT, R8, 0x3ff, P3 ;  /* 0x000003ff0800780c */ /* 0x000fe40001f84470 */
[----:B0-----:R-:W-:-:S04]  /*11e0*/  LEA R2, P5, R0, UR4, 0x2 ;  /* 0x0000000400027c11 */ /* 0x001fc8000f8a10ff */
[----:B------:R-:W-:Y:S01]  /*11f0*/  LEA.HI.X R3, R0, UR5, R7, 0x2, P5 ;  /* 0x0000000500037c11 */ /* 0x000fe2000a8f1407 */
[----:B------:R-:W-:-:S05]  /*1200*/  VIADD R0, R10, 0x1 ;  /* 0x000000010a007836 */ /* 0x000fca0000000000 */
[----:B------:R-:W-:-:S04]  /*1210*/  IADD3 R7, P6, PT, R9, R0, RZ ;  /* 0x0000000009077210 */ /* 0x000fc80007fde0ff */
[----:B------:R-:W-:Y:S01]  /*1220*/  LEA.HI.X.SX32 R18, R0, R13, 0x1, P6 ;  /* 0x0000000d00127211 */ /* 0x000fe200030f0eff */
[----:B------:R-:W-:Y:S02]  /*1230*/  VIADD R0, R10, 0x2 ;  /* 0x000000020a007836 */ /* 0x000fe40000000000 */
[----:B-1----:R-:W-:Y:S01]  /*1240*/  @!P2 IMAD.WIDE R16, R17, 0x4, R14 ;  /* 0x000000041110a825 */ /* 0x002fe200078e020e */
[----:B------:R-:W-:-:S04]  /*1250*/  LEA R14, P6, R7, UR4, 0x2 ;  /* 0x00000004070e7c11 */ /* 0x000fc8000f8c10ff */
[----:B------:R0:W-:Y:S01]  /*1260*/  @!P2 STG.E desc[UR12][R16.64], R37 ;  /* 0x000000251000a986 */ /* 0x0001e2000c10190c */
[C---:B------:R-:W-:Y:S02]  /*1270*/  ISETP.GT.AND P2, PT, R10.reuse, 0x3fd, PT ;  /* 0x000003fd0a00780c */ /* 0x040fe40003f44270 */
[----:B------:R-:W-:Y:S01]  /*1280*/  LEA.HI.X R15, R7, UR5, R18, 0x2, P6 ;  /* 0x00000005070f7c11 */ /* 0x000fe2000b0f1412 */
[----:B------:R1:W-:Y:S01]  /*1290*/  @!P1 STG.E desc[UR12][R2.64+0x1000], R41 ;  /* 0x0010002902009986 */ /* 0x0003e2000c10190c */
[----:B------:R-:W-:Y:S02]  /*12a0*/  ISETP.GT.AND P1, PT, R10, 0x3fc, PT ;  /* 0x000003fc0a00780c */ /* 0x000fe40003f24270 */
[C---:B------:R-:W-:Y:S01]  /*12b0*/  ISETP.GT.U32.OR P5, PT, R8.reuse, 0x3ff, P2 ;  /* 0x000003ff0800780c */ /* 0x040fe200017a4470 */
[----:B------:R1:W-:Y:S01]  /*12c0*/  @!P4 STG.E desc[UR12][R2.64+0x4], R32 ;  /* 0x000004200200c986 */ /* 0x0003e2000c10190c */
[----:B------:R-:W-:Y:S01]  /*12d0*/  ISETP.GT.U32.OR P4, PT, R8, 0x3ff, P1 ;  /* 0x000003ff0800780c */ /* 0x000fe20000f84470 */
[----:B0-----:R-:W-:-:S10]  /*12e0*/  VIADD R16, R10, 0x3 ;  /* 0x000000030a107836 */ /* 0x001fd40000000000 */
[----:B------:R1:W-:Y:S01]  /*12f0*/  @!P5 STG.E desc[UR12][R2.64+0x8], R39 ;  /* 0x000008270200d986 */ /* 0x0003e2000c10190c */
[----:B------:R-:W-:-:S03]  /*1300*/  IADD3 R7, P5, PT, R9, R0, RZ ;  /* 0x0000000009077210 */ /* 0x000fc60007fbe0ff */
[----:B------:R1:W-:Y:S01]  /*1310*/  @!P4 STG.E desc[UR12][R2.64+0xc], R24 ;  /* 0x00000c180200c986 */ /* 0x0003e2000c10190c */
[----:B------:R-:W-:Y:S02]  /*1320*/  ISETP.GT.U32.OR P4, PT, R8, 0x3fe, P3 ;  /* 0x000003fe0800780c */ /* 0x000fe40001f84470 */
[----:B------:R-:W-:Y:S02]  /*1330*/  LEA.HI.X.SX32 R0, R0, R13, 0x1, P5 ;  /* 0x0000000d00007211 */ /* 0x000fe400028f0eff */
[----:B------:R-:W-:Y:S02]  /*1340*/  ISETP.GT.U32.OR P5, PT, R8, 0x3fe, P2 ;  /* 0x000003fe0800780c */ /* 0x000fe400017a4470 */
[----:B------:R-:W-:-:S04]  /*1350*/  LEA R10, P6, R7, UR4, 0x2 ;  /* 0x00000004070a7c11 */ /* 0x000fc8000f8c10ff */
[----:B------:R-:W-:Y:S02]  /*1360*/  LEA.HI.X R11, R7, UR5, R0, 0x2, P6 ;  /* 0x00000005070b7c11 */ /* 0x000fe4000b0f1400 */
[----:B------:R-:W-:Y:S01]  /*1370*/  IADD3 R9, P6, PT, R9, R16, RZ ;  /* 0x0000001009097210 */ /* 0x000fe20007fde0ff */
[----:B------:R1:W-:Y:S03]  /*1380*/  @!P4 STG.E desc[UR12][R14.64+0x1000], R34 ;  /* 0x001000220e00c986 */ /* 0x0003e6000c10190c */
[----:B------:R-:W-:Y:S01]  /*1390*/  LEA.HI.X.SX32 R0, R16, R13, 0x1, P6 ;  /* 0x0000000d10007211 */ /* 0x000fe200030f0eff */
[----:B------:R1:W-:Y:S01]  /*13a0*/  @!P5 STG.E desc[UR12][R10.64+0x1000], R43 ;  /* 0x0010002b0a00d986 */ /* 0x0003e2000c10190c */
[C---:B------:R-:W-:Y:S02]  /*13b0*/  ISETP.GT.U32.OR P6, PT, R8.reuse, 0x3fe, P1 ;  /* 0x000003fe0800780c */ /* 0x040fe40000fc4470 */
[----:B------:R-:W-:-:S02]  /*13c0*/  ISETP.GT.U32.OR P5, PT, R8, 0x3fd, P0 ;  /* 0x000003fd0800780c */ /* 0x000fc400007a4470 */
[C---:B------:R-:W-:Y:S02]  /*13d0*/  LEA R16, P4, R9.reuse, UR4, 0x2 ;  /* 0x0000000409107c11 */ /* 0x040fe4000f8810ff */
[C---:B------:R-:W-:Y:S02]  /*13e0*/  ISETP.GT.U32.OR P0, PT, R8.reuse, 0x3fc, P0 ;  /* 0x000003fc0800780c */ /* 0x040fe40000704470 */
[----:B------:R-:W-:Y:S02]  /*13f0*/  LEA.HI.X R17, R9, UR5, R0, 0x2, P4 ;  /* 0x0000000509117c11 */ /* 0x000fe4000a0f1400 */
[C---:B------:R-:W-:Y:S02]  /*1400*/  ISETP.GT.U32.OR P4, PT, R8.reuse, 0x3fd, P3 ;  /* 0x000003fd0800780c */ /* 0x040fe40001f84470 */
[C---:B------:R-:W-:Y:S01]  /*1410*/  ISETP.GT.U32.OR P3, PT, R8.reuse, 0x3fc, P3 ;  /* 0x000003fc0800780c */ /* 0x040fe20001f64470 */
[----:B------:R1:W-:Y:S01]  /*1420*/  @!P6 STG.E desc[UR12][R16.64+0x1000], R30 ;  /* 0x0010001e1000e986 */ /* 0x0003e2000c10190c */
[----:B------:R-:W-:-:S02]  /*1430*/  ISETP.GT.U32.OR P6, PT, R8, 0x3fd, P2 ;  /* 0x000003fd0800780c */ /* 0x000fc400017c4470 */
[C---:B------:R-:W-:Y:S01]  /*1440*/  ISETP.GT.U32.OR P2, PT, R8.reuse, 0x3fc, P2 ;  /* 0x000003fc0800780c */ /* 0x040fe20001744470 */
[----:B------:R1:W-:Y:S01]  /*1450*/  @!P5 STG.E desc[UR12][R2.64+0x2000], R45 ;  /* 0x0020002d0200d986 */ /* 0x0003e2000c10190c */
[C---:B------:R-:W-:Y:S02]  /*1460*/  ISETP.GT.U32.OR P5, PT, R8.reuse, 0x3fd, P1 ;  /* 0x000003fd0800780c */ /* 0x040fe40000fa4470 */
[----:B------:R-:W-:-:S03]  /*1470*/  ISETP.GT.U32.OR P1, PT, R8, 0x3fc, P1 ;  /* 0x000003fc0800780c */ /* 0x000fc60000f24470 */
[----:B------:R1:W-:Y:S04]  /*1480*/  @!P4 STG.E desc[UR12][R14.64+0x2000], R36 ;  /* 0x002000240e00c986 */ /* 0x0003e8000c10190c */
[----:B------:R1:W-:Y:S04]  /*1490*/  @!P6 STG.E desc[UR12][R10.64+0x2000], R12 ;  /* 0x0020000c0a00e986 */ /* 0x0003e8000c10190c */
[----:B------:R1:W-:Y:S04]  /*14a0*/  @!P5 STG.E desc[UR12][R16.64+0x2000], R28 ;  /* 0x0020001c1000d986 */ /* 0x0003e8000c10190c */
[----:B------:R1:W-:Y:S04]  /*14b0*/  @!P0 STG.E desc[UR12][R2.64+0x3000], R35 ;  /* 0x0030002302008986 */ /* 0x0003e8000c10190c */
[----:B------:R1:W-:Y:S04]  /*14c0*/  @!P3 STG.E desc[UR12][R14.64+0x3000], R4 ;  /* 0x003000040e00b986 */ /* 0x0003e8000c10190c */
[----:B------:R1:W-:Y:S01]  /*14d0*/  @!P2 STG.E desc[UR12][R10.64+0x3000], R5 ;  /* 0x003000050a00a986 */ /* 0x0003e2000c10190c */
[----:B------:R-:W-:Y:S05]  /*14e0*/  @P1 EXIT ;  /* 0x000000000000194d */ /* 0x000fea0003800000 */
[----:B------:R-:W-:Y:S01]  /*14f0*/  STG.E desc[UR12][R16.64+0x3000], R6 ;  /* 0x0030000610007986 */ /* 0x000fe2000c10190c */
[----:B------:R-:W-:Y:S05]  /*1500*/  EXIT ;  /* 0x000000000000794d */ /* 0x000fea0003800000 */
.L_x_12:
        /* <DEDUP_REMOVED lines=15> */
.L_x_22:


//--------------------- .text._Z28kernel_tiled_double_bufferedPKfS0_Pfi --------------------------
	.section	.text._Z28kernel_tiled_double_bufferedPKfS0_Pfi,"ax",@progbits
	.align	128
        .global         _Z28kernel_tiled_double_bufferedPKfS0_Pfi
        .type           _Z28kernel_tiled_double_bufferedPKfS0_Pfi,@function
        .size           _Z28kernel_tiled_double_bufferedPKfS0_Pfi,(.L_x_23 - _Z28kernel_tiled_double_bufferedPKfS0_Pfi)
        .other          _Z28kernel_tiled_double_bufferedPKfS0_Pfi,@"STO_CUDA_ENTRY STV_DEFAULT"
_Z28kernel_tiled_double_bufferedPKfS0_Pfi:
.text._Z28kernel_tiled_double_bufferedPKfS0_Pfi:
[----:B------:R-:W-:Y:S01]  /*0000*/  LDC R1, c[0x0][0x37c] ;  /* 0x0000df00ff017b82 */ /* 0x000fe20000000800 */
[----:B------:R-:W0:Y:S07]  /*0010*/  S2R R4, SR_TID.Y ;  /* 0x0000000000047919 */ /* 0x000e2e0000002200 */
[----:B------:R-:W1:Y:S01]  /*0020*/  LDC R3, c[0x0][0x398] ;  /* 0x0000e600ff037b82 */ /* 0x000e620000000800 */
[----:B------:R-:W0:Y:S01]  /*0030*/  S2R R5, SR_CTAID.Y ;  /* 0x0000000000057919 */ /* 0x000e220000002600 */
[----:B------:R-:W2:Y:S01]  /*0040*/  S2R R15, SR_TID.X ;  /* 0x00000000000f7919 */ /* 0x000ea20000002100 */
[----:B------:R-:W2:Y:S01]  /*0050*/  S2R R12, SR_CTAID.X ;  /* 0x00000000000c7919 */ /* 0x000ea20000002500 */
[----:B0-----:R-:W-:-:S02]  /*0060*/  LEA R16, R5, R4, 0x5 ;  /* 0x0000000405107211 */ /* 0x001fc400078e28ff */
[----:B--2---:R-:W-:-:S04]  /*0070*/  LEA R0, R12, R15, 0x5 ;  /* 0x0000000f0c007211 */ /* 0x004fc800078e28ff */
[----:B------:R-:W-:-:S04]  /*0080*/  VIMNMX R2, PT, PT, R16, R0, !PT ;  /* 0x0000000010027248 */ /* 0x000fc80007fe0100 */
[----:B-1----:R-:W-:-:S13]  /*0090*/  ISETP.GE.AND P0, PT, R2, R3, PT ;  /* 0x000000030200720c */ /* 0x002fda0003f06270 */
[----:B------:R-:W-:Y:S05]  /*00a0*/  @P0 EXIT ;  /* 0x000000000000094d */ /* 0x000fea0003800000 */
[----:B------:R-:W0:Y:S01]  /*00b0*/  LDC.64 R24, c[0x0][0x380] ;  /* 0x0000e000ff187b82 */ /* 0x000e220000000a00 */
[----:B------:R-:W1:Y:S01]  /*00c0*/  LDCU.64 UR8, c[0x0][0x358] ;  /* 0x00006b00ff0877ac */ /* 0x000e620008000a00 */
[-C--:B------:R-:W-:Y:S02]  /*00d0*/  IMAD R13, R16, R3.reuse, R15 ;  /* 0x00000003100d7224 */ /* 0x080fe400078e020f */
[----:B------:R-:W-:-:S04]  /*00e0*/  IMAD R11, R4, R3, R0 ;  /* 0x00000003040b7224 */ /* 0x000fc800078e0200 */
[----:B------:R-:W2:Y:S01]  /*00f0*/  LDC.64 R22, c[0x0][0x388] ;  /* 0x0000e200ff167b82 */ /* 0x000ea20000000a00 */
[----:B0-----:R-:W-:-:S06]  /*0100*/  IMAD.WIDE.U32 R8, R13, 0x4, R24 ;  /* 0x000000040d087825 */ /* 0x001fcc00078e0018 */
[----:B-1----:R-:W3:Y:S01]  /*0110*/  LDG.E R8, desc[UR8][R8.64] ;  /* 0x0000000808087981 */ /* 0x002ee2000c1e1900 */
[----:B--2---:R-:W-:-:S06]  /*0120*/  IMAD.WIDE.U32 R10, R11, 0x4, R22 ;  /* 0x000000040b0a7825 */ /* 0x004fcc00078e0016 */
[----:B------:R-:W2:Y:S01]  /*0130*/  LDG.E R11, desc[UR8][R10.64] ;  /* 0x000000080a0b7981 */ /* 0x000ea2000c1e1900 */
[----:B------:R-:W0:Y:S01]  /*0140*/  S2R R17, SR_CgaCtaId ;  /* 0x0000000000117919 */ /* 0x000e220000008800 */
[----:B------:R-:W-:Y:S02]  /*0150*/  MOV R2, 0x400 ;  /* 0x0000040000027802 */ /* 0x000fe40000000f00 */
[C---:B------:R-:W-:Y:S02]  /*0160*/  LEA.HI R5, R3.reuse, 0xffffffff, RZ, 0x1b ;  /* 0xffffffff03057811 */ /* 0x040fe400078fd8ff */
[----:B------:R-:W-:Y:S02]  /*0170*/  IADD3 R6, PT, PT, R2, 0x2000, RZ ;  /* 0x0000200002067810 */ /* 0x000fe40007ffe0ff */
[----:B------:R-:W-:Y:S01]  /*0180*/  ISETP.GE.U32.AND P0, PT, R3, 0x40, PT ;  /* 0x000000400300780c */ /* 0x000fe20003f06070 */
[----:B------:R-:W-:Y:S01]  /*0190*/  HFMA2 R21, -RZ, RZ, 0, 0 ;  /* 0x00000000ff157431 */ /* 0x000fe200000001ff */
[----:B0-----:R-:W-:-:S02]  /*01a0*/  LEA R7, R17, R2, 0x18 ;  /* 0x0000000211077211 */ /* 0x001fc400078ec0ff */
[----:B------:R-:W-:Y:S02]  /*01b0*/  LEA.HI R2, R5, R5, RZ, 0x1 ;  /* 0x0000000505027211 */ /* 0x000fe400078f08ff */
[----:B------:R-:W-:Y:S02]  /*01c0*/  LEA R6, R17, R6, 0x18 ;  /* 0x0000000611067211 */ /* 0x000fe400078ec0ff */
[----:B------:R-:W-:Y:S02]  /*01d0*/  LEA R20, R4, R7, 0x7 ;  /* 0x0000000704147211 */ /* 0x000fe400078e38ff */
[----:B------:R-:W-:Y:S02]  /*01e0*/  LOP3.LUT R2, R2, 0xfffffffe, RZ, 0xc0, !PT ;  /* 0xfffffffe02027812 */ /* 0x000fe400078ec0ff */
[----:B------:R-:W-:Y:S02]  /*01f0*/  LEA R18, R4, R6, 0x7 ;  /* 0x0000000604127211 */ /* 0x000fe400078e38ff */
[----:B------:R-:W-:-:S02]  /*0200*/  LEA R19, R15, R20, 0x2 ;  /* 0x000000140f137211 */ /* 0x000fc400078e10ff */
[----:B------:R-:W-:Y:S02]  /*0210*/  IADD3 R2, PT, PT, R5, -R2, RZ ;  /* 0x8000000205027210 */ /* 0x000fe40007ffe0ff */
[C---:B------:R-:W-:Y:S02]  /*0220*/  LEA R18, R15.reuse, R18, 0x2 ;  /* 0x000000120f127211 */ /* 0x040fe400078e10ff */
[C---:B------:R-:W-:Y:S02]  /*0230*/  LEA R17, R2.reuse, R7, 0xc ;  /* 0x0000000702117211 */ /* 0x040fe400078e60ff */
[----:B------:R-:W-:Y:S02]  /*0240*/  LEA R2, R2, R6, 0xc ;  /* 0x0000000602027211 */ /* 0x000fe400078e60ff */
[----:B------:R-:W-:Y:S02]  /*0250*/  LEA R17, R4, R17, 0x7 ;  /* 0x0000001104117211 */ /* 0x000fe400078e38ff */
[----:B------:R-:W-:Y:S01]  /*0260*/  LEA R2, R15, R2, 0x2 ;  /* 0x000000020f027211 */ /* 0x000fe200078e10ff */
[----:B---3--:R0:W-:Y:S04]  /*0270*/  STS [R19], R8 ;  /* 0x0000000813007388 */ /* 0x0081e80000000800 */
[----:B--2---:R0:W-:Y:S01]  /*0280*/  STS [R18], R11 ;  /* 0x0000000b12007388 */ /* 0x0041e20000000800 */
[----:B------:R-:W-:Y:S06]  /*0290*/  BAR.SYNC.DEFER_BLOCKING 0x0 ;  /* 0x0000000000007b1d */ /* 0x000fec0000010000 */
[----:B------:R-:W-:Y:S05]  /*02a0*/  @!P0 BRA `(.L_x_13) ;  /* 0x0000000400848947 */ /* 0x000fea0003800000 */
[----:B------:R-:W-:Y:S01]  /*02b0*/  IADD3 R4, PT, PT, R4, 0x20, RZ ;  /* 0x0000002004047810 */ /* 0x000fe20007ffe0ff */
[----:B------:R-:W-:Y:S01]  /*02c0*/  UMOV UR4, URZ ;  /* 0x000000ff00047c82 */ /* 0x000fe20008000000 */
[----:B------:R-:W-:Y:S02]  /*02d0*/  VIMNMX R5, PT, PT, R5, 0x1, !PT ;  /* 0x0000000105057848 */ /* 0x000fe40007fe0100 */
[----:B------:R-:W-:Y:S01]  /*02e0*/  IADD3 R13, PT, PT, R13, 0x20, RZ ;  /* 0x000000200d0d7810 */ /* 0x000fe20007ffe0ff */
[----:B------:R-:W-:Y:S01]  /*02f0*/  IMAD R7, R4, R3, R15 ;  /* 0x0000000304077224 */ /* 0x000fe200078e020f */
[----:B------:R-:W-:Y:S02]  /*0300*/  LEA R15, R15, R6, 0x2 ;  /* 0x000000060f0f7211 */ /* 0x000fe400078e10ff */
[----:B------:R-:W-:Y:S02]  /*0310*/  MOV R21, RZ ;  /* 0x000000ff00157202 */ /* 0x000fe40000000f00 */
[----:B------:R-:W-:-:S02]  /*0320*/  LEA R12, R12, R7, 0x5 ;  /* 0x000000070c0c7211 */ /* 0x000fc400078e28ff */
[----:B------:R-:W-:-:S07]  /*0330*/  IADD3 R14, PT, PT, -R5, RZ, RZ ;  /* 0x000000ff050e7210 */ /* 0x000fce0007ffe1ff */
.L_x_14:
[----:B------:R-:W-:-:S04]  /*0340*/  IMAD.WIDE R6, R13, 0x4, R24 ;  /* 0x000000040d067825 */ /* 0x000fc800078e0218 */
[----:B------:R-:W-:Y:S02]  /*0350*/  IMAD.WIDE.U32 R4, R12, 0x4, R22 ;  /* 0x000000040c047825 */ /* 0x000fe400078e0016 */
[----:B------:R-:W2:Y:S04]  /*0360*/  LDG.E R6, desc[UR8][R6.64] ;  /* 0x0000000806067981 */ /* 0x000ea8000c1e1900 */
[----:B------:R-:W3:Y:S01]  /*0370*/  LDG.E R27, desc[UR8][R4.64] ;  /* 0x00000008041b7981 */ /* 0x000ee2000c1e1900 */
[----:B------:R-:W-:Y:S01]  /*0380*/  USHF.L.U32 UR5, UR4, 0xc, URZ ;  /* 0x0000000c04057899 */ /* 0x000fe200080006ff */
[----:B------:R-:W-:Y:S01]  /*0390*/  IADD3 R14, PT, PT, R14, 0x1, RZ ;  /* 0x000000010e0e7810 */ /* 0x000fe20007ffe0ff */
[----:B------:R-:W-:Y:S01]  /*03a0*/  UIADD3 UR4, UPT, UPT, UR4, 0x1, URZ ;  /* 0x0000000104047890 */ /* 0x000fe2000fffe0ff */
[----:B------:R-:W-:Y:S01]  /*03b0*/  IADD3 R13, PT, PT, R13, 0x20, RZ ;  /* 0x000000200d0d7810 */ /* 0x000fe20007ffe0ff */
[----:B------:R-:W-:Y:S01]  /*03c0*/  ULOP3.LUT UR5, UR5, 0x1000, URZ, 0xc0, !UPT ;  /* 0x0000100005057892 */ /* 0x000fe2000f8ec0ff */
[----:B------:R-:W-:-:S02]  /*03d0*/  ISETP.NE.AND P0, PT, R14, RZ, PT ;  /* 0x000000ff0e00720c */ /* 0x000fc40003f05270 */
[----:B------:R-:W-:Y:S01]  /*03e0*/  LEA R12, R3, R12, 0x5 ;  /* 0x0000000c030c7211 */ /* 0x000fe200078e28ff */
[----:B------:R-:W-:-:S09]  /*03f0*/  ULOP3.LUT UR6, UR5, 0x1000, URZ, 0x3c, !UPT ;  /* 0x0000100005067892 */ /* 0x000fd2000f8e3cff */
[----:B--2---:R-:W-:Y:S04]  /*0400*/  STS [R19+UR6], R6 ;  /* 0x0000000613007988 */ /* 0x004fe80008000806 */
[----:B---3--:R-:W-:Y:S04]  /*0410*/  STS [R18+UR6], R27 ;  /* 0x0000001b12007988 */ /* 0x008fe80008000806 */
[----:B------:R-:W-:Y:S04]  /*0420*/  LDS R26, [R15+UR5] ;  /* 0x000000050f1a7984 */ /* 0x000fe80008000800 */
[----:B0-----:R-:W0:Y:S04]  /*0430*/  LDS.128 R8, [R20+UR5] ;  /* 0x0000000514087984 */ /* 0x001e280008000c00 */
[----:B------:R-:W1:Y:S04]  /*0440*/  LDS R29, [R15+UR5+0x80] ;  /* 0x000080050f1d7984 */ /* 0x000e680008000800 */
[----:B------:R-:W2:Y:S04]  /*0450*/  LDS R28, [R15+UR5+0x100] ;  /* 0x000100050f1c7984 */ /* 0x000ea80008000800 */
[----:B------:R-:W-:Y:S04]  /*0460*/  LDS.128 R4, [R20+UR5+0x10] ;  /* 0x0000100514047984 */ /* 0x000fe80008000c00 */
[----:B------:R-:W-:Y:S01]  /*0470*/  LDS R27, [R15+UR5+0x280] ;  /* 0x000280050f1b7984 */ /* 0x000fe20008000800 */
[----:B0-----:R-:W-:-:S03]  /*0480*/  FFMA R8, R8, R26, R21 ;  /* 0x0000001a08087223 */ /* 0x001fc60000000015 */
[----:B------:R-:W-:Y:S01]  /*0490*/  LDS R21, [R15+UR5+0x300] ;  /* 0x000300050f157984 */ /* 0x000fe20008000800 */
[----:B-1----:R-:W-:-:S03]  /*04a0*/  FFMA R29, R29, R9, R8 ;  /* 0x000000091d1d7223 */ /* 0x002fc60000000008 */
[----:B------:R-:W0:Y:S01]  /*04b0*/  LDS R8, [R15+UR5+0x180] ;  /* 0x000180050f087984 */ /* 0x000e220008000800 */
[----:B--2---:R-:W-:-:S03]  /*04c0*/  FFMA R10, R28, R10, R29 ;  /* 0x0000000a1c0a7223 */ /* 0x004fc6000000001d */
[----:B------:R-:W1:Y:S04]  /*04d0*/  LDS R9, [R15+UR5+0x200] ;  /* 0x000200050f097984 */ /* 0x000e680008000800 */
[----:B------:R-:W-:Y:S01]  /*04e0*/  LDS R29, [R15+UR5+0x480] ;  /* 0x000480050f1d7984 */ /* 0x000fe20008000800 */
[----:B0-----:R-:W-:-:S04]  /*04f0*/  FFMA R11, R8, R11, R10 ;  /* 0x0000000b080b7223 */ /* 0x001fc8000000000a */
[----:B-1----:R-:W-:Y:S02]  /*0500*/  FFMA R4, R4, R9, R11 ;  /* 0x0000000904047223 */ /* 0x002fe4000000000b */
[----:B------:R-:W-:Y:S02]  /*0510*/  LDS.128 R8, [R20+UR5+0x20] ;  /* 0x0000200514087984 */ /* 0x000fe40008000c00 */
[----:B------:R-:W-:Y:S02]  /*0520*/  FFMA R4, R27, R5, R4 ;  /* 0x000000051b047223 */ /* 0x000fe40000000004 */
[----:B------:R-:W0:Y:S02]  /*0530*/  LDS R27, [R15+UR5+0x380] ;  /* 0x000380050f1b7984 */ /* 0x000e240008000800 */
[----:B------:R-:W-:Y:S02]  /*0540*/  FFMA R4, R21, R6, R4 ;  /* 0x0000000615047223 */ /* 0x000fe40000000004 */
[----:B------:R-:W1:Y:S04]  /*0550*/  LDS R5, [R15+UR5+0x400] ;  /* 0x000400050f057984 */ /* 0x000e680008000800 */
[----:B------:R-:W2:Y:S01]  /*0560*/  LDS R21, [R15+UR5+0x500] ;  /* 0x000500050f157984 */ /* 0x000ea20008000800 */
[----:B0-----:R-:W-:-:S04]  /*0570*/  FFMA R7, R27, R7, R4 ;  /* 0x000000071b077223 */ /* 0x001fc80000000004 */
[----:B-1----:R-:W-:Y:S02]  /*0580*/  FFMA R4, R8, R5, R7 ;  /* 0x0000000508047223 */ /* 0x002fe40000000007 */
[----:B------:R-:W0:Y:S02]  /*0590*/  LDS R8, [R15+UR5+0x580] ;  /* 0x000580050f087984 */ /* 0x000e240008000800 */
[----:B------:R-:W-:Y:S02]  /*05a0*/  FFMA R26, R29, R9, R4 ;  /* 0x000000091d1a7223 */ /* 0x000fe40000000004 */
[----:B------:R-:W-:Y:S02]  /*05b0*/  LDS R9, [R15+UR5+0x600] ;  /* 0x000600050f097984 */ /* 0x000fe40008000800 */
[----:B--2---:R-:W-:Y:S02]  /*05c0*/  FFMA R27, R21, R10, R26 ;  /* 0x0000000a151b7223 */ /* 0x004fe4000000001a */
[----:B------:R-:W1:Y:S04]  /*05d0*/  LDS.128 R4, [R20+UR5+0x30] ;  /* 0x0000300514047984 */ /* 0x000e680008000c00 */
[----:B------:R-:W2:Y:S04]  /*05e0*/  LDS R29, [R15+UR5+0x680] ;  /* 0x000680050f1d7984 */ /* 0x000ea80008000800 */
[----:B------:R-:W3:Y:S04]  /*05f0*/  LDS R21, [R15+UR5+0x700] ;  /* 0x000700050f157984 */ /* 0x000ee80008000800 */
[----:B------:R-:W-:Y:S01]  /*0600*/  LDS R26, [R15+UR5+0x980] ;  /* 0x000980050f1a7984 */ /* 0x000fe20008000800 */
[----:B0-----:R-:W-:-:S04]  /*0610*/  FFMA R11, R8, R11, R27 ;  /* 0x0000000b080b7223 */ /* 0x001fc8000000001b */
[----:B-1----:R-:W-:Y:S02]  /*0620*/  FFMA R8, R4, R9, R11 ;  /* 0x0000000904087223 */ /* 0x002fe4000000000b */
[----:B------:R-:W0:Y:S02]  /*0630*/  LDS R4, [R15+UR5+0x780] ;  /* 0x000780050f047984 */ /* 0x000e240008000800 */
[----:B--2---:R-:W-:Y:S02]  /*0640*/  FFMA R8, R29, R5, R8 ;  /* 0x000000051d087223 */ /* 0x004fe40000000008 */
[----:B------:R-:W-:Y:S02]  /*0650*/  LDS R5, [R15+UR5+0x800] ;  /* 0x000800050f057984 */ /* 0x000fe40008000800 */
[----:B---3--:R-:W-:Y:S02]  /*0660*/  FFMA R27, R21, R6, R8 ;  /* 0x00000006151b7223 */ /* 0x008fe40000000008 */
[----:B------:R-:W1:Y:S04]  /*0670*/  LDS.128 R8, [R20+UR5+0x40] ;  /* 0x0000400514087984 */ /* 0x000e680008000c00 */
[----:B------:R-:W2:Y:S04]  /*0680*/  LDS R29, [R15+UR5+0x880] ;  /* 0x000880050f1d7984 */ /* 0x000ea80008000800 */
[----:B------:R-:W3:Y:S01]  /*0690*/  LDS R21, [R15+UR5+0x900] ;  /* 0x000900050f157984 */ /* 0x000ee20008000800 */
[----:B0-----:R-:W-:-:S04]  /*06a0*/  FFMA R7, R4, R7, R27 ;  /* 0x0000000704077223 */ /* 0x001fc8000000001b */
[----:B-1----:R-:W-:Y:S02]  /*06b0*/  FFMA R8, R8, R5, R7 ;  /* 0x0000000508087223 */ /* 0x002fe40000000007 */
[----:B------:R-:W-:Y:S02]  /*06c0*/  LDS.128 R4, [R20+UR5+0x50] ;  /* 0x0000500514047984 */ /* 0x000fe40008000c00 */
[----:B--2---:R-:W-:Y:S02]  /*06d0*/  FFMA R8, R29, R9, R8 ;  /* 0x000000091d087223 */ /* 0x004fe40000000008 */
[----:B------:R-:W0:Y:S02]  /*06e0*/  LDS R9, [R15+UR5+0xa00] ;  /* 0x000a00050f097984 */ /* 0x000e240008000800 */
[----:B---3--:R-:W-:Y:S02]  /*06f0*/  FFMA R27, R21, R10, R8 ;  /* 0x0000000a151b7223 */ /* 0x008fe40000000008 */
[----:B------:R-:W1:Y:S02]  /*0700*/  LDS R29, [R15+UR5+0xa80] ;  /* 0x000a80050f1d7984 */ /* 0x000e640008000800 */
[----:B------:R-:W-:-:S02]  /*0710*/  FFMA R11, R26, R11, R27 ;  /* 0x0000000b1a0b7223 */ /* 0x000fc4000000001b */
[----:B------:R-:W2:Y:S04]  /*0720*/  LDS R21, [R15+UR5+0xb00] ;  /* 0x000b00050f157984 */ /* 0x000ea80008000800 */
[----:B------:R-:W3:Y:S01]  /*0730*/  LDS R26, [R15+UR5+0xb80] ;  /* 0x000b80050f1a7984 */ /* 0x000ee20008000800 */
[----:B0-----:R-:W-:-:S03]  /*0740*/  FFMA R4, R4, R9, R11 ;  /* 0x0000000904047223 */ /* 0x001fc6000000000b */
[----:B------:R-:W-:Y:S01]  /*0750*/  LDS.128 R8, [R20+UR5+0x60] ;  /* 0x0000600514087984 */ /* 0x000fe20008000c00 */
[----:B-1----:R-:W-:-:S03]  /*0760*/  FFMA R4, R29, R5, R4 ;  /* 0x000000051d047223 */ /* 0x002fc60000000004 */
[----:B------:R-:W0:Y:S01]  /*0770*/  LDS R5, [R15+UR5+0xc00] ;  /* 0x000c00050f057984 */ /* 0x000e220008000800 */
[----:B--2---:R-:W-:-:S03]  /*0780*/  FFMA R27, R21, R6, R4 ;  /* 0x00000006151b7223 */ /* 0x004fc60000000004 */
[----:B------:R-:W1:Y:S01]  /*0790*/  LDS R29, [R15+UR5+0xc80] ;  /* 0x000c80050f1d7984 */ /* 0x000e620008000800 */
[----:B---3--:R-:W-:-:S03]  /*07a0*/  FFMA R7, R26, R7, R27 ;  /* 0x000000071a077223 */ /* 0x008fc6000000001b */
[----:B------:R-:W2:Y:S04]  /*07b0*/  LDS R21, [R15+UR5+0xd00] ;  /* 0x000d00050f157984 */ /* 0x000ea80008000800 */
[----:B------:R-:W3:Y:S04]  /*07c0*/  LDS R26, [R15+UR5+0xd80] ;  /* 0x000d80050f1a7984 */ /* 0x000ee80008000800 */
[----:B------:R-:W-:Y:S01]  /*07d0*/  LDS R27, [R15+UR5+0xe80] ;  /* 0x000e80050f1b7984 */ /* 0x000fe20008000800 */
[----:B0-----:R-:W-:-:S03]  /*07e0*/  FFMA R8, R8, R5, R7 ;  /* 0x0000000508087223 */ /* 0x001fc60000000007 */
[----:B------:R-:W-:Y:S01]  /*07f0*/  LDS.128 R4, [R20+UR5+0x70] ;  /* 0x0000700514047984 */ /* 0x000fe20008000c00 */
[----:B-1----:R-:W-:-:S03]  /*0800*/  FFMA R8, R29, R9, R8 ;  /* 0x000000091d087223 */ /* 0x002fc60000000008 */
[----:B------:R-:W0:Y:S01]  /*0810*/  LDS R9, [R15+UR5+0xe00] ;  /* 0x000e00050f097984 */ /* 0x000e220008000800 */
[----:B--2---:R-:W-:-:S03]  /*0820*/  FFMA R21, R21, R10, R8 ;  /* 0x0000000a15157223 */ /* 0x004fc60000000008 */
[----:B------:R-:W1:Y:S01]  /*0830*/  LDS R8, [R15+UR5+0xf00] ;  /* 0x000f00050f087984 */ /* 0x000e620008000800 */
[----:B---3--:R-:W-:-:S03]  /*0840*/  FFMA R11, R26, R11, R21 ;  /* 0x0000000b1a0b7223 */ /* 0x008fc60000000015 */
[----:B------:R-:W2:Y:S01]  /*0850*/  LDS R21, [R15+UR5+0xf80] ;  /* 0x000f80050f157984 */ /* 0x000ea20008000800 */
[----:B0-----:R-:W-:-:S04]  /*0860*/  FFMA R4, R4, R9, R11 ;  /* 0x0000000904047223 */ /* 0x001fc8000000000b */
[----:B------:R-:W-:-:S04]  /*0870*/  FFMA R5, R27, R5, R4 ;  /* 0x000000051b057223 */ /* 0x000fc80000000004 */
[----:B-1----:R-:W-:-:S04]  /*0880*/  FFMA R6, R8, R6, R5 ;  /* 0x0000000608067223 */ /* 0x002fc80000000005 */
[----:B--2---:R-:W-:Y:S01]  /*0890*/  FFMA R21, R21, R7, R6 ;  /* 0x0000000715157223 */ /* 0x004fe20000000006 */
[----:B------:R-:W-:Y:S06]  /*08a0*/  BAR.SYNC.DEFER_BLOCKING 0x0 ;  /* 0x0000000000007b1d */ /* 0x000fec0000010000 */
[----:B------:R-:W-:Y:S05]  /*08b0*/  @P0 BRA `(.L_x_14) ;  /* 0xfffffff800a00947 */ /* 0x000fea000383ffff */
.L_x_13:
[----:B------:R-:W-:Y:S01]  /*08c0*/  LDS R12, [R2] ;  /* 0x00000000020c7984 */ /* 0x000fe20000000800 */
[----:B------:R-:W-:-:S03]  /*08d0*/  IMAD R3, R16, R3, R0 ;  /* 0x0000000310037224 */ /* 0x000fc600078e0200 */
[----:B------:R-:W1:Y:S04]  /*08e0*/  LDS.128 R4, [R17] ;  /* 0x0000000011047984 */ /* 0x000e680000000c00 */
[----:B------:R-:W2:Y:S04]  /*08f0*/  LDS R29, [R2+0x80] ;  /* 0x00008000021d7984 */ /* 0x000ea80000000800 */
[----:B------:R-:W3:Y:S04]  /*0900*/  LDS R27, [R2+0x100] ;  /* 0x00010000021b7984 */ /* 0x000ee80000000800 */
[----:B------:R-:W4:Y:S04]  /*0910*/  LDS R24, [R2+0x180] ;  /* 0x0001800002187984 */ /* 0x000f280000000800 */
[----:B0-----:R-:W-:Y:S04]  /*0920*/  LDS R19, [R2+0x200] ;  /* 0x0002000002137984 */ /* 0x001fe80000000800 */
[----:B------:R-:W0:Y:S04]  /*0930*/  LDS.128 R8, [R17+0x10] ;  /* 0x0000100011087984 */ /* 0x000e280000000c00 */
[----:B------:R-:W5:Y:S04]  /*0940*/  LDS R20, [R2+0x280] ;  /* 0x0002800002147984 */ /* 0x000f680000000800 */
[----:B------:R-:W5:Y:S04]  /*0950*/  LDS R23, [R2+0x300] ;  /* 0x0003000002177984 */ /* 0x000f680000000800 */
[----:B------:R-:W5:Y:S04]  /*0960*/  LDS R22, [R2+0x380] ;  /* 0x0003800002167984 */ /* 0x000f680000000800 */
[----:B------:R-:W-:Y:S01]  /*0970*/  LDS R25, [R2+0x400] ;  /* 0x0004000002197984 */ /* 0x000fe20000000800 */
[----:B-1----:R-:W-:-:S03]  /*0980*/  FFMA R4, R4, R12, R21 ;  /* 0x0000000c04047223 */ /* 0x002fc60000000015 */
[----:B------:R-:W-:Y:S01]  /*0990*/  LDS R18, [R2+0x480] ;  /* 0x0004800002127984 */ /* 0x000fe20000000800 */
[----:B--2---:R-:W-:-:S03]  /*09a0*/  FFMA R4, R29, R5, R4 ;  /* 0x000000051d047223 */ /* 0x004fc60000000004 */
[----:B------:R-:W1:Y:S01]  /*09b0*/  LDS.128 R12, [R17+0x20] ;  /* 0x00002000110c7984 */ /* 0x000e620000000c00 */
[----:B---3--:R-:W-:-:S03]  /*09c0*/  FFMA R27, R27, R6, R4 ;  /* 0x000000061b1b7223 */ /* 0x008fc60000000004 */
[----:B------:R-:W2:Y:S01]  /*09d0*/  LDS R21, [R2+0x500] ;  /* 0x0005000002157984 */ /* 0x000ea20000000800 */
[----:B----4-:R-:W-:-:S03]  /*09e0*/  FFMA R7, R24, R7, R27 ;  /* 0x0000000718077223 */ /* 0x010fc6000000001b */
[----:B------:R-:W-:Y:S04]  /*09f0*/  LDS R26, [R2+0xd80] ;  /* 0x000d8000021a7984 */ /* 0x000fe80000000800 */
[----:B------:R-:W3:Y:S01]  /*0a00*/  LDS R24, [R2+0x580] ;  /* 0x0005800002187984 */ /* 0x000ee20000000800 */
[----:B0-----:R-:W-:-:S03]  /*0a10*/  FFMA R27, R8, R19, R7 ;  /* 0x00000013081b7223 */ /* 0x001fc60000000007 */
[----:B------:R-:W-:Y:S01]  /*0a20*/  LDS R19, [R2+0x600] ;  /* 0x0006000002137984 */ /* 0x000fe20000000800 */
[----:B-----5:R-:W-:-:S03]  /*0a30*/  FFMA R8, R20, R9, R27 ;  /* 0x0000000914087223 */ /* 0x020fc6000000001b */
[----:B------:R-:W0:Y:S01]  /*0a40*/  LDS.128 R4, [R17+0x30] ;  /* 0x0000300011047984 */ /* 0x000e220000000c00 */
[----:B------:R-:W-:-:S03]  /*0a50*/  FFMA R9, R23, R10, R8 ;  /* 0x0000000a17097223 */ /* 0x000fc60000000008 */
[----:B------:R-:W4:Y:S01]  /*0a60*/  LDS R20, [R2+0x680] ;  /* 0x0006800002147984 */ /* 0x000f220000000800 */
[----:B------:R-:W-:-:S03]  /*0a70*/  FFMA R9, R22, R11, R9 ;  /* 0x0000000b16097223 */ /* 0x000fc60000000009 */
[----:B------:R-:W5:Y:S04]  /*0a80*/  LDS R23, [R2+0x700] ;  /* 0x0007000002177984 */ /* 0x000f680000000800 */
[----:B------:R-:W5:Y:S01]  /*0a90*/  LDS R22, [R2+0x780] ;  /* 0x0007800002167984 */ /* 0x000f620000000800 */
[----:B-1----:R-:W-:-:S03]  /*0aa0*/  FFMA R27, R12, R25, R9 ;  /* 0x000000190c1b7223 */ /* 0x002fc60000000009 */
[----:B------:R-:W-:Y:S01]  /*0ab0*/  LDS R25, [R2+0x800] ;  /* 0x0008000002197984 */ /* 0x000fe20000000800 */
[----:B------:R-:W-:-:S03]  /*0ac0*/  FFMA R12, R18, R13, R27 ;  /* 0x0000000d120c7223 */ /* 0x000fc6000000001b */
[----:B------:R-:W1:Y:S01]  /*0ad0*/  LDS.128 R8, [R17+0x40] ;  /* 0x0000400011087984 */ /* 0x000e620000000c00 */
[----:B--2---:R-:W-:-:S03]  /*0ae0*/  FFMA R13, R21, R14, R12 ;  /* 0x0000000e150d7223 */ /* 0x004fc6000000000c */
[----:B------:R-:W2:Y:S01]  /*0af0*/  LDS R18, [R2+0x880] ;  /* 0x0008800002127984 */ /* 0x000ea20000000800 */
[----:B---3--:R-:W-:-:S03]  /*0b00*/  FFMA R13, R24, R15, R13 ;  /* 0x0000000f180d7223 */ /* 0x008fc6000000000d */
[----:B------:R-:W3:Y:S04]  /*0b10*/  LDS R21, [R2+0x900] ;  /* 0x0009000002157984 */ /* 0x000ee80000000800 */
[----:B------:R-:W3:Y:S01]  /*0b20*/  LDS R24, [R2+0x980] ;  /* 0x0009800002187984 */ /* 0x000ee20000000800 */
[----:B0-----:R-:W-:-:S03]  /*0b30*/  FFMA R27, R4, R19, R13 ;  /* 0x00000013041b7223 */ /* 0x001fc6000000000d */
[----:B------:R-:W-:Y:S01]  /*0b40*/  LDS R19, [R2+0xa00] ;  /* 0x000a000002137984 */ /* 0x000fe20000000800 */
[----:B----4-:R-:W-:-:S03]  /*0b50*/  FFMA R4, R20, R5, R27 ;  /* 0x0000000514047223 */ /* 0x010fc6000000001b */
[----:B------:R-:W0:Y:S01]  /*0b60*/  LDS.128 R12, [R17+0x50] ;  /* 0x00005000110c7984 */ /* 0x000e220000000c00 */
[----:B-----5:R-:W-:-:S03]  /*0b70*/  FFMA R5, R23, R6, R4 ;  /* 0x0000000617057223 */ /* 0x020fc60000000004 */
[----:B------:R-:W4:Y:S01]  /*0b80*/  LDS R20, [R2+0xa80] ;  /* 0x000a800002147984 */ /* 0x000f220000000800 */
[----:B------:R-:W-:-:S03]  /*0b90*/  FFMA R5, R22, R7, R5 ;  /* 0x0000000716057223 */ /* 0x000fc60000000005 */
[----:B------:R-:W5:Y:S04]  /*0ba0*/  LDS R23, [R2+0xb00] ;  /* 0x000b000002177984 */ /* 0x000f680000000800 */
[----:B------:R-:W5:Y:S01]  /*0bb0*/  LDS R22, [R2+0xb80] ;  /* 0x000b800002167984 */ /* 0x000f620000000800 */
[----:B-1----:R-:W-:-:S03]  /*0bc0*/  FFMA R27, R8, R25, R5 ;  /* 0x00000019081b7223 */ /* 0x002fc60000000005 */
[----:B------:R-:W-:Y:S01]  /*0bd0*/  LDS R25, [R2+0xc00] ;  /* 0x000c000002197984 */ /* 0x000fe20000000800 */
[----:B--2---:R-:W-:-:S03]  /*0be0*/  FFMA R8, R18, R9, R27 ;  /* 0x0000000912087223 */ /* 0x004fc6000000001b */
[----:B------:R-:W1:Y:S01]  /*0bf0*/  LDS.128 R4, [R17+0x60] ;  /* 0x0000600011047984 */ /* 0x000e620000000c00 */
[----:B---3--:R-:W-:-:S03]  /*0c00*/  FFMA R21, R21, R10, R8 ;  /* 0x0000000a15157223 */ /* 0x008fc60000000008 */
[----:B------:R-:W2:Y:S01]  /*0c10*/  LDS R18, [R2+0xc80] ;  /* 0x000c800002127984 */ /* 0x000ea20000000800 */
[----:B------:R-:W-:-:S03]  /*0c20*/  FFMA R29, R24, R11, R21 ;  /* 0x0000000b181d7223 */ /* 0x000fc60000000015 */
[----:B------:R-:W3:Y:S04]  /*0c30*/  LDS R27, [R2+0xd00] ;  /* 0x000d0000021b7984 */ /* 0x000ee80000000800 */
[----:B------:R-:W-:Y:S01]  /*0c40*/  LDS R21, [R2+0xe00] ;  /* 0x000e000002157984 */ /* 0x000fe20000000800 */
[----:B0-----:R-:W-:-:S03]  /*0c50*/  FFMA R19, R12, R19, R29 ;  /* 0x000000130c137223 */ /* 0x001fc6000000001d */
[----:B------:R-:W0:Y:S01]  /*0c60*/  LDS.128 R8, [R17+0x70] ;  /* 0x0000700011087984 */ /* 0x000e220000000c00 */
[----:B----4-:R-:W-:-:S03]  /*0c70*/  FFMA R12, R20, R13, R19 ;  /* 0x0000000d140c7223 */ /* 0x010fc60000000013 */
[----:B------:R-:W4:Y:S01]  /*0c80*/  LDS R24, [R2+0xe80] ;  /* 0x000e800002187984 */ /* 0x000f220000000800 */
[----:B-----5:R-:W-:-:S03]  /*0c90*/  FFMA R23, R23, R14, R12 ;  /* 0x0000000e17177223 */ /* 0x020fc6000000000c */
[----:B------:R-:W5:Y:S01]  /*0ca0*/  LDS R19, [R2+0xf00] ;  /* 0x000f000002137984 */ /* 0x000f620000000800 */
[----:B------:R-:W0:Y:S01]  /*0cb0*/  LDC.64 R12, c[0x0][0x390] ;  /* 0x0000e400ff0c7b82 */ /* 0x000e220000000a00 */
[----:B------:R-:W-:Y:S02]  /*0cc0*/  FFMA R15, R22, R15, R23 ;  /* 0x0000000f160f7223 */ /* 0x000fe40000000017 */
[----:B------:R-:W5:Y:S02]  /*0cd0*/  LDS R20, [R2+0xf80] ;  /* 0x000f800002147984 */ /* 0x000f640000000800 */
[----:B-1----:R-:W-:-:S04]  /*0ce0*/  FFMA R15, R4, R25, R15 ;  /* 0x00000019040f7223 */ /* 0x002fc8000000000f */
[----:B--2---:R-:W-:-:S04]  /*0cf0*/  FFMA R18, R18, R5, R15 ;  /* 0x0000000512127223 */ /* 0x004fc8000000000f */
[----:B---3--:R-:W-:Y:S01]  /*0d00*/  FFMA R27, R27, R6, R18 ;  /* 0x000000061b1b7223 */ /* 0x008fe20000000012 */
[----:B0-----:R-:W-:-:S04]  /*0d10*/  IMAD.WIDE.U32 R12, R3, 0x4, R12 ;  /* 0x00000004030c7825 */ /* 0x001fc800078e000c */
[----:B------:R-:W-:-:S04]  /*0d20*/  FFMA R7, R26, R7, R27 ;  /* 0x000000071a077223 */ /* 0x000fc8000000001b */
[----:B------:R-:W-:-:S04]  /*0d30*/  FFMA R7, R8, R21, R7 ;  /* 0x0000001508077223 */ /* 0x000fc80000000007 */
[----:B----4-:R-:W-:-:S04]  /*0d40*/  FFMA R24, R24, R9, R7 ;  /* 0x0000000918187223 */ /* 0x010fc80000000007 */
[----:B-----5:R-:W-:-:S04]  /*0d50*/  FFMA R19, R19, R10, R24 ;  /* 0x0000000a13137223 */ /* 0x020fc80000000018 */
[----:B------:R-:W-:-:S05]  /*0d60*/  FFMA R11, R20, R11, R19 ;  /* 0x0000000b140b7223 */ /* 0x000fca0000000013 */
[----:B------:R-:W-:Y:S01]  /*0d70*/  STG.E desc[UR8][R12.64], R11 ;  /* 0x0000000b0c007986 */ /* 0x000fe2000c101908 */
[----:B------:R-:W-:Y:S05]  /*0d80*/  EXIT ;  /* 0x000000000000794d */ /* 0x000fea0003800000 */
.L_x_15:
        /* <DEDUP_REMOVED lines=15> */
.L_x_23:


//--------------------- .text._Z12kernel_tiledPKfS0_Pf --------------------------
	.section	.text._Z12kernel_tiledPKfS0_Pf,"ax",@progbits
	.align	128
        .global         _Z12kernel_tiledPKfS0_Pf
        .type           _Z12kernel_tiledPKfS0_Pf,@function
        .size           _Z12kernel_tiledPKfS0_Pf,(.L_x_24 - _Z12kernel_tiledPKfS0_Pf)
        .other          _Z12kernel_tiledPKfS0_Pf,@"STO_CUDA_ENTRY STV_DEFAULT"
_Z12kernel_tiledPKfS0_Pf:
.text._Z12kernel_tiledPKfS0_Pf:
[----:B------:R-:W-:Y:S01]  /*0000*/  LDC R1, c[0x0][0x37c] ;  /* 0x0000df00ff017b82 */ /* 0x000fe20000000800 */
[----:B------:R-:W0:Y:S07]  /*0010*/  S2R R3, SR_TID.Y ;  /* 0x0000000000037919 */ /* 0x000e2e0000002200 */
[----:B------:R-:W1:Y:S01]  /*0020*/  S2UR UR5, SR_CgaCtaId ;  /* 0x00000000000579c3 */ /* 0x000e620000008800 */
[----:B------:R-:W-:Y:S01]  /*0030*/  UMOV UR4, 0x400 ;  /* 0x0000040000047882 */ /* 0x000fe20000000000 */
[----:B------:R-:W-:Y:S01]  /*0040*/  HFMA2 R21, -RZ, RZ, 0, 0 ;  /* 0x00000000ff157431 */ /* 0x000fe200000001ff */
[----:B------:R-:W2:Y:S01]  /*0050*/  S2R R0, SR_TID.X ;  /* 0x0000000000007919 */ /* 0x000ea20000002100 */
[----:B------:R-:W3:Y:S04]  /*0060*/  LDCU.64 UR8, c[0x0][0x358] ;  /* 0x00006b00ff0877ac */ /* 0x000ee80008000a00 */
[----:B------:R-:W4:Y:S08]  /*0070*/  S2UR UR7, SR_CTAID.Y ;  /* 0x00000000000779c3 */ /* 0x000f300000002600 */
[----:B------:R-:W4:Y:S08]  /*0080*/  LDC R2, c[0x0][0x364] ;  /* 0x0000d900ff027b82 */ /* 0x000f300000000800 */
[----:B------:R-:W5:Y:S01]  /*0090*/  S2UR UR10, SR_CTAID.X ;  /* 0x00000000000a79c3 */ /* 0x000f620000002500 */
[----:B-1----:R-:W-:-:S02]  /*00a0*/  ULEA UR6, UR5, UR4, 0x18 ;  /* 0x0000000405067291 */ /* 0x002fc4000f8ec0ff */
[----:B------:R-:W-:-:S04]  /*00b0*/  UIADD3 UR4, UPT, UPT, UR4, 0x1000, URZ ;  /* 0x0000100004047890 */ /* 0x000fc8000fffe0ff */
[----:B------:R-:W-:Y:S01]  /*00c0*/  ULEA UR4, UR5, UR4, 0x18 ;  /* 0x0000000405047291 */ /* 0x000fe2000f8ec0ff */
[----:B------:R-:W5:Y:S01]  /*00d0*/  LDC R5, c[0x0][0x360] ;  /* 0x0000d800ff057b82 */ /* 0x000f620000000800 */
[----:B0-----:R-:W-:-:S04]  /*00e0*/  LEA R17, R3, UR6, 0x7 ;  /* 0x0000000603117c11 */ /* 0x001fc8000f8e38ff */
[C---:B--2---:R-:W-:Y:S01]  /*00f0*/  LEA R6, R0.reuse, UR4, 0x2 ;  /* 0x0000000400067c11 */ /* 0x044fe2000f8e10ff */
[----:B------:R-:W-:Y:S01]  /*0100*/  UMOV UR4, URZ ;  /* 0x000000ff00047c82 */ /* 0x000fe20008000000 */
[----:B------:R-:W-:Y:S01]  /*0110*/  LEA R16, R0, R17, 0x2 ;  /* 0x0000001100107211 */ /* 0x000fe200078e10ff */
[----:B----4-:R-:W-:-:S05]  /*0120*/  IMAD R19, R2, UR7, R3 ;  /* 0x0000000702137c24 */ /* 0x010fca000f8e0203 */
[----:B------:R-:W-:-:S04]  /*0130*/  SHF.L.U32 R7, R19, 0xa, RZ ;  /* 0x0000000a13077819 */ /* 0x000fc800000006ff */
[----:B------:R-:W-:Y:S01]  /*0140*/  LOP3.LUT R2, R0, R7, RZ, 0xfc, !PT ;  /* 0x0000000700027212 */ /* 0x000fe200078efcff */
[----:B-----5:R-:W-:Y:S01]  /*0150*/  IMAD R18, R5, UR10, R0 ;  /* 0x0000000a05127c24 */ /* 0x020fe2000f8e0200 */
[----:B------:R-:W-:-:S04]  /*0160*/  LEA R5, R3, R6, 0x7 ;  /* 0x0000000603057211 */ /* 0x000fc800078e38ff */
[----:B---3--:R-:W-:-:S07]  /*0170*/  LEA R4, R3, R18, 0xa ;  /* 0x0000001203047211 */ /* 0x008fce00078e50ff */
.L_x_16:
[----:B------:R-:W-:Y:S02]  /*0180*/  VIMNMX.U32 R8, PT, PT, R19, R0, !PT ;  /* 0x0000000013087248 */ /* 0x000fe40007fe0000 */
[----:B------:R-:W-:Y:S02]  /*0190*/  ISETP.GT.U32.AND P0, PT, R3, 0x3ff, PT ;  /* 0x000003ff0300780c */ /* 0x000fe40003f04070 */
[----:B------:R-:W-:Y:S02]  /*01a0*/  ISETP.GT.U32.AND P1, PT, R8, 0x3ff, PT ;  /* 0x000003ff0800780c */ /* 0x000fe40003f24070 */
[----:B------:R-:W-:Y:S02]  /*01b0*/  ISETP.GT.OR P0, PT, R18, 0x3ff, P0 ;  /* 0x000003ff1200780c */ /* 0x000fe40000704670 */
[----:B------:R-:W-:Y:S02]  /*01c0*/  MOV R29, RZ ;  /* 0x000000ff001d7202 */ /* 0x000fe40000000f00 */
[----:B------:R-:W-:-:S07]  /*01d0*/  MOV R24, RZ ;  /* 0x000000ff00187202 */ /* 0x000fce0000000f00 */
[----:B------:R-:W0:Y:S08]  /*01e0*/  @!P1 LDC.64 R10, c[0x0][0x380] ;  /* 0x0000e000ff0a9b82 */ /* 0x000e300000000a00 */
[----:B------:R-:W1:Y:S01]  /*01f0*/  @!P0 LDC.64 R8, c[0x0][0x388] ;  /* 0x0000e200ff088b82 */ /* 0x000e620000000a00 */
[----:B0-----:R-:W-:-:S05]  /*0200*/  @!P1 IMAD.WIDE.U32 R10, R2, 0x4, R10 ;  /* 0x00000004020a9825 */ /* 0x001fca00078e000a */
[----:B------:R-:W2:Y:S01]  /*0210*/  @!P1 LDG.E R29, desc[UR8][R10.64] ;  /* 0x000000080a1d9981 */ /* 0x000ea2000c1e1900 */
[----:B-1----:R-:W-:-:S05]  /*0220*/  @!P0 IMAD.WIDE R22, R4, 0x4, R8 ;  /* 0x0000000404168825 */ /* 0x002fca00078e0208 */
[----:B------:R-:W3:Y:S01]  /*0230*/  @!P0 LDG.E R24, desc[UR8][R22.64] ;  /* 0x0000000816188981 */ /* 0x000ee2000c1e1900 */
[----:B------:R-:W-:-:S04]  /*0240*/  UIADD3 UR4, UPT, UPT, UR4, 0x1, URZ ;  /* 0x0000000104047890 */ /* 0x000fc8000fffe0ff */
[----:B------:R-:W-:Y:S01]  /*0250*/  UISETP.NE.AND UP0, UPT, UR4, 0x20, UPT ;  /* 0x000000200400788c */ /* 0x000fe2000bf05270 */
[----:B------:R-:W-:Y:S01]  /*0260*/  IADD3 R3, PT, PT, R3, 0x20, RZ ;  /* 0x0000002003037810 */ /* 0x000fe20007ffe0ff */
[----:B--2---:R-:W-:Y:S04]  /*0270*/  STS [R16], R29 ;  /* 0x0000001d10007388 */ /* 0x004fe80000000800 */
[----:B---3--:R-:W-:Y:S01]  /*0280*/  STS [R5], R24 ;  /* 0x0000001805007388 */ /* 0x008fe20000000800 */
[----:B------:R-:W-:Y:S06]  /*0290*/  BAR.SYNC.DEFER_BLOCKING 0x0 ;  /* 0x0000000000007b1d */ /* 0x000fec0000010000 */
[----:B------:R-:W-:Y:S04]  /*02a0*/  LDS R28, [R6] ;  /* 0x00000000061c7984 */ /* 0x000fe80000000800 */
[----:B------:R-:W0:Y:S04]  /*02b0*/  LDS.128 R12, [R17] ;  /* 0x00000000110c7984 */ /* 0x000e280000000c00 */
[----:B------:R-:W1:Y:S04]  /*02c0*/  LDS R23, [R6+0x80] ;  /* 0x0000800006177984 */ /* 0x000e680000000800 */
[----:B------:R-:W2:Y:S04]  /*02d0*/  LDS R27, [R6+0x100] ;  /* 0x00010000061b7984 */ /* 0x000ea80000000800 */
[----:B------:R-:W3:Y:S04]  /*02e0*/  LDS R26, [R6+0x180] ;  /* 0x00018000061a7984 */ /* 0x000ee80000000800 */
[----:B------:R-:W-:Y:S04]  /*02f0*/  LDS R25, [R6+0x200] ;  /* 0x0002000006197984 */ /* 0x000fe80000000800 */
[----:B------:R-:W4:Y:S04]  /*0300*/  LDS.128 R8, [R17+0x10] ;  /* 0x0000100011087984 */ /* 0x000f280000000c00 */
[----:B------:R-:W5:Y:S04]  /*0310*/  LDS R20, [R6+0x280] ;  /* 0x0002800006147984 */ /* 0x000f680000000800 */
[----:B------:R-:W-:Y:S04]  /*0320*/  LDS R24, [R6+0x380] ;  /* 0x0003800006187984 */ /* 0x000fe80000000800 */
[----:B------:R-:W-:Y:S01]  /*0330*/  LDS R22, [R6+0x480] ;  /* 0x0004800006167984 */ /* 0x000fe20000000800 */
[----:B0-----:R-:W-:-:S03]  /*0340*/  FFMA R12, R12, R28, R21 ;  /* 0x0000001c0c0c7223 */ /* 0x001fc60000000015 */
[----:B------:R-:W0:Y:S01]  /*0350*/  LDS R21, [R6+0x300] ;  /* 0x0003000006157984 */ /* 0x000e220000000800 */
[----:B-1----:R-:W-:-:S03]  /*0360*/  FFMA R12, R23, R13, R12 ;  /* 0x0000000d170c7223 */ /* 0x002fc6000000000c */
[----:B------:R-:W-:Y:S01]  /*0370*/  LDS R23, [R6+0x400] ;  /* 0x0004000006177984 */ /* 0x000fe20000000800 */
[----:B--2---:R-:W-:-:S04]  /*0380*/  FFMA R27, R27, R14, R12 ;  /* 0x0000000e1b1b7223 */ /* 0x004fc8000000000c */
[----:B---3--:R-:W-:Y:S02]  /*0390*/  FFMA R27, R26, R15, R27 ;  /* 0x0000000f1a1b7223 */ /* 0x008fe4000000001b */
[----:B------:R-:W1:Y:S04]  /*03a0*/  LDS.128 R12, [R17+0x20] ;  /* 0x00002000110c7984 */ /* 0x000e680000000c00 */
[----:B------:R-:W-:Y:S01]  /*03b0*/  LDS R26, [R6+0x580] ;  /* 0x00058000061a7984 */ /* 0x000fe20000000800 */
[----:B----4-:R-:W-:-:S03]  /*03c0*/  FFMA R27, R8, R25, R27 ;  /* 0x00000019081b7223 */ /* 0x010fc6000000001b */
[----:B------:R-:W2:Y:S01]  /*03d0*/  LDS R25, [R6+0x500] ;  /* 0x0005000006197984 */ /* 0x000ea20000000800 */
[----:B-----5:R-:W-:-:S04]  /*03e0*/  FFMA R20, R20, R9, R27 ;  /* 0x0000000914147223 */ /* 0x020fc8000000001b */
[----:B0-----:R-:W-:Y:S02]  /*03f0*/  FFMA R21, R21, R10, R20 ;  /* 0x0000000a15157223 */ /* 0x001fe40000000014 */
[----:B------:R-:W-:Y:S02]  /*0400*/  LDS R20, [R6+0x680] ;  /* 0x0006800006147984 */ /* 0x000fe40000000800 */
[----:B------:R-:W-:Y:S02]  /*0410*/  FFMA R27, R24, R11, R21 ;  /* 0x0000000b181b7223 */ /* 0x000fe40000000015 */
[----:B------:R-:W-:Y:S04]  /*0420*/  LDS R21, [R6+0x600] ;  /* 0x0006000006157984 */ /* 0x000fe80000000800 */
[----:B------:R-:W0:Y:S01]  /*0430*/  LDS.128 R8, [R17+0x30] ;  /* 0x0000300011087984 */ /* 0x000e220000000c00 */
[----:B-1----:R-:W-:-:S03]  /*0440*/  FFMA R27, R12, R23, R27 ;  /* 0x000000170c1b7223 */ /* 0x002fc6000000001b */
[----:B------:R-:W1:Y:S01]  /*0450*/  LDS R23, [R6+0x700] ;  /* 0x0007000006177984 */ /* 0x000e620000000800 */
[----:B------:R-:W-:-:S03]  /*0460*/  FFMA R22, R22, R13, R27 ;  /* 0x0000000d16167223 */ /* 0x000fc6000000001b */
[----:B------:R-:W3:Y:S01]  /*0470*/  LDS R24, [R6+0x780] ;  /* 0x0007800006187984 */ /* 0x000ee20000000800 */
[----:B--2---:R-:W-:-:S03]  /*0480*/  FFMA R25, R25, R14, R22 ;  /* 0x0000000e19197223 */ /* 0x004fc60000000016 */
[----:B------:R-:W-:Y:S01]  /*0490*/  LDS R22, [R6+0x880] ;  /* 0x0008800006167984 */ /* 0x000fe20000000800 */
[----:B------:R-:W-:-:S03]  /*04a0*/  FFMA R27, R26, R15, R25 ;  /* 0x0000000f1a1b7223 */ /* 0x000fc60000000019 */
[----:B------:R-:W-:Y:S04]  /*04b0*/  LDS R25, [R6+0x800] ;  /* 0x0008000006197984 */ /* 0x000fe80000000800 */
[----:B------:R-:W2:Y:S04]  /*04c0*/  LDS.128 R12, [R17+0x40] ;  /* 0x00004000110c7984 */ /* 0x000ea80000000c00 */
[----:B------:R-:W-:Y:S01]  /*04d0*/  LDS R26, [R6+0x980] ;  /* 0x00098000061a7984 */ /* 0x000fe20000000800 */
[----:B0-----:R-:W-:-:S03]  /*04e0*/  FFMA R27, R8, R21, R27 ;  /* 0x00000015081b7223 */ /* 0x001fc6000000001b */
[----:B------:R-:W0:Y:S01]  /*04f0*/  LDS R21, [R6+0x900] ;  /* 0x0009000006157984 */ /* 0x000e220000000800 */
[----:B------:R-:W-:-:S04]  /*0500*/  FFMA R20, R20, R9, R27 ;  /* 0x0000000914147223 */ /* 0x000fc8000000001b */
[----:B-1----:R-:W-:Y:S02]  /*0510*/  FFMA R23, R23, R10, R20 ;  /* 0x0000000a17177223 */ /* 0x002fe40000000014 */
[----:B------:R-:W-:Y:S02]  /*0520*/  LDS R20, [R6+0xa80] ;  /* 0x000a800006147984 */ /* 0x000fe40000000800 */
[----:B---3--:R-:W-:Y:S02]  /*0530*/  FFMA R27, R24, R11, R23 ;  /* 0x0000000b181b7223 */ /* 0x008fe40000000017 */
[----:B------:R-:W-:Y:S04]  /*0540*/  LDS R23, [R6+0xa00] ;  /* 0x000a000006177984 */ /* 0x000fe80000000800 */
[----:B------:R-:W1:Y:S01]  /*0550*/  LDS.128 R8, [R17+0x50] ;  /* 0x0000500011087984 */ /* 0x000e620000000c00 */
[----:B--2---:R-:W-:-:S03]  /*0560*/  FFMA R27, R12, R25, R27 ;  /* 0x000000190c1b7223 */ /* 0x004fc6000000001b */
[----:B------:R-:W2:Y:S01]  /*0570*/  LDS R25, [R6+0xb00] ;  /* 0x000b000006197984 */ /* 0x000ea20000000800 */
[----:B------:R-:W-:-:S03]  /*0580*/  FFMA R12, R22, R13, R27 ;  /* 0x0000000d160c7223 */ /* 0x000fc6000000001b */
[----:B------:R-:W3:Y:S04]  /*0590*/  LDS R22, [R6+0xb80] ;  /* 0x000b800006167984 */ /* 0x000ee80000000800 */
[----:B------:R-:W-:Y:S01]  /*05a0*/  LDS R24, [R6+0xc80] ;  /* 0x000c800006187984 */ /* 0x000fe20000000800 */
[----:B0-----:R-:W-:-:S04]  /*05b0*/  FFMA R21, R21, R14, R12 ;  /* 0x0000000e15157223 */ /* 0x001fc8000000000c */
[----:B------:R-:W-:Y:S02]  /*05c0*/  FFMA R27, R26, R15, R21 ;  /* 0x0000000f1a1b7223 */ /* 0x000fe40000000015 */
[----:B------:R-:W-:Y:S04]  /*05d0*/  LDS R21, [R6+0xc00] ;  /* 0x000c000006157984 */ /* 0x000fe80000000800 */
[----:B------:R-:W0:Y:S01]  /*05e0*/  LDS.128 R12, [R17+0x60] ;  /* 0x00006000110c7984 */ /* 0x000e220000000c00 */
[----:B-1----:R-:W-:-:S04]  /*05f0*/  FFMA R23, R8, R23, R27 ;  /* 0x0000001708177223 */ /* 0x002fc8000000001b */
[----:B------:R-:W-:Y:S02]  /*0600*/  FFMA R20, R20, R9, R23 ;  /* 0x0000000914147223 */ /* 0x000fe40000000017 */
[----:B------:R-:W1:Y:S02]  /*0610*/  LDS R23, [R6+0xd00] ;  /* 0x000d000006177984 */ /* 0x000e640000000800 */
[----:B--2---:R-:W-:Y:S02]  /*0620*/  FFMA R25, R25, R10, R20 ;  /* 0x0000000a19197223 */ /* 0x004fe40000000014 */
[----:B------:R-:W2:Y:S02]  /*0630*/  LDS R20, [R6+0xd80] ;  /* 0x000d800006147984 */ /* 0x000ea40000000800 */
[----:B---3--:R-:W-:Y:S02]  /*0640*/  FFMA R27, R22, R11, R25 ;  /* 0x0000000b161b7223 */ /* 0x008fe40000000019 */
[----:B------:R-:W-:Y:S04]  /*0650*/  LDS R25, [R6+0xe00] ;  /* 0x000e000006197984 */ /* 0x000fe80000000800 */
[----:B------:R-:W3:Y:S04]  /*0660*/  LDS.128 R8, [R17+0x70] ;  /* 0x0000700011087984 */ /* 0x000ee80000000c00 */
[----:B------:R-:W4:Y:S01]  /*0670*/  LDS R22, [R6+0xe80] ;  /* 0x000e800006167984 */ /* 0x000f220000000800 */
[----:B0-----:R-:W-:-:S03]  /*0680*/  FFMA R27, R12, R21, R27 ;  /* 0x000000150c1b7223 */ /* 0x001fc6000000001b */
[----:B------:R-:W0:Y:S04]  /*0690*/  LDS R21, [R6+0xf00] ;  /* 0x000f000006157984 */ /* 0x000e280000000800 */
[----:B------:R-:W5:Y:S01]  /*06a0*/  LDS R12, [R6+0xf80] ;  /* 0x000f8000060c7984 */ /* 0x000f620000000800 */
[----:B------:R-:W-:-:S04]  /*06b0*/  FFMA R24, R24, R13, R27 ;  /* 0x0000000d18187223 */ /* 0x000fc8000000001b */
[----:B-1----:R-:W-:-:S04]  /*06c0*/  FFMA R23, R23, R14, R24 ;  /* 0x0000000e17177223 */ /* 0x002fc80000000018 */
[----:B--2---:R-:W-:-:S04]  /*06d0*/  FFMA R15, R20, R15, R23 ;  /* 0x0000000f140f7223 */ /* 0x004fc80000000017 */
[----:B---3--:R-:W-:-:S04]  /*06e0*/  FFMA R15, R8, R25, R15 ;  /* 0x00000019080f7223 */ /* 0x008fc8000000000f */
[----:B----4-:R-:W-:Y:S01]  /*06f0*/  FFMA R22, R22, R9, R15 ;  /* 0x0000000916167223 */ /* 0x010fe2000000000f */
[----:B------:R-:W-:Y:S02]  /*0700*/  IADD3 R0, PT, PT, R0, 0x20, RZ ;  /* 0x0000002000007810 */ /* 0x000fe40007ffe0ff */
[----:B------:R-:W-:Y:S02]  /*0710*/  IADD3 R2, PT, PT, R2, 0x20, RZ ;  /* 0x0000002002027810 */ /* 0x000fe40007ffe0ff */
[----:B------:R-:W-:Y:S01]  /*0720*/  IADD3 R4, PT, PT, R4, 0x8000, RZ ;  /* 0x0000800004047810 */ /* 0x000fe20007ffe0ff */
[----:B0-----:R-:W-:-:S04]  /*0730*/  FFMA R21, R21, R10, R22 ;  /* 0x0000000a15157223 */ /* 0x001fc80000000016 */
[----:B-----5:R-:W-:Y:S01]  /*0740*/  FFMA R21, R12, R11, R21 ;  /* 0x0000000b0c157223 */ /* 0x020fe20000000015 */
[----:B------:R-:W-:Y:S06]  /*0750*/  BAR.SYNC.DEFER_BLOCKING 0x0 ;  /* 0x0000000000007b1d */ /* 0x000fec0000010000 */
[----:B------:R-:W-:Y:S05]  /*0760*/  BRA.U UP0, `(.L_x_16) ;  /* 0xfffffff900847547 */ /* 0x000fea000b83ffff */
[----:B------:R-:W-:-:S04]  /*0770*/  ISETP.GT.AND P0, PT, R18, 0x3ff, PT ;  /* 0x000003ff1200780c */ /* 0x000fc80003f04270 */
[----:B------:R-:W-:-:S13]  /*0780*/  ISETP.GT.U32.OR P0, PT, R19, 0x3ff, P0 ;  /* 0x000003ff1300780c */ /* 0x000fda0000704470 */
[----:B------:R-:W-:Y:S05]  /*0790*/  @P0 EXIT ;  /* 0x000000000000094d */ /* 0x000fea0003800000 */
[----:B------:R-:W0:Y:S01]  /*07a0*/  LDC.64 R2, c[0x0][0x390] ;  /* 0x0000e400ff027b82 */ /* 0x000e220000000a00 */
[----:B------:R-:W-:-:S05]  /*07b0*/  IADD3 R7, PT, PT, R18, R7, RZ ;  /* 0x0000000712077210 */ /* 0x000fca0007ffe0ff */
[----:B0-----:R-:W-:-:S05]  /*07c0*/  IMAD.WIDE R2, R7, 0x4, R2 ;  /* 0x0000000407027825 */ /* 0x001fca00078e0202 */
[----:B------:R-:W-:Y:S01]  /*07d0*/  STG.E desc[UR8][R2.64], R21 ;  /* 0x0000001502007986 */ /* 0x000fe2000c101908 */
[----:B------:R-:W-:Y:S05]  /*07e0*/  EXIT ;  /* 0x000000000000794d */ /* 0x000fea0003800000 */
.L_x_17:
        /* <DEDUP_REMOVED lines=9> */
.L_x_24:


//--------------------- .text._Z12kernel_naivePKfS0_Pf --------------------------
	.section	.text._Z12kernel_naivePKfS0_Pf,"ax",@progbits
	.align	128
        .global         _Z12kernel_naivePKfS0_Pf
        .type           _Z12kernel_naivePKfS0_Pf,@function
        .size           _Z12kernel_naivePKfS0_Pf,(.L_x_25 - _Z12kernel_naivePKfS0_Pf)
        .other          _Z12kernel_naivePKfS0_Pf,@"STO_CUDA_ENTRY STV_DEFAULT"
_Z12kernel_naivePKfS0_Pf:
.text._Z12kernel_naivePKfS0_Pf:
[----:B------:R-:W-:Y:S01]  /*0000*/  LDC R1, c[0x0][0x37c] ;  /* 0x0000df00ff017b82 */ /* 0x000fe20000000800 */
[----:B------:R-:W0:Y:S07]  /*0010*/  S2R R3, SR_TID.X ;  /* 0x0000000000037919 */ /* 0x000e2e0000002100 */
[----:B------:R-:W1:Y:S01]  /*0020*/  LDC R7, c[0x0][0x364] ;  /* 0x0000d900ff077b82 */ /* 0x000e620000000800 */
[----:B------:R-:W1:Y:S07]  /*0030*/  S2R R2, SR_TID.Y ;  /* 0x0000000000027919 */ /* 0x000e6e0000002200 */
[----:B------:R-:W0:Y:S08]  /*0040*/  S2UR UR5, SR_CTAID.X ;  /* 0x00000000000579c3 */ /* 0x000e300000002500 */
[----:B------:R-:W0:Y:S08]  /*0050*/  LDC R0, c[0x0][0x360] ;  /* 0x0000d800ff007b82 */ /* 0x000e300000000800 */
[----:B------:R-:W1:Y:S01]  /*0060*/  S2UR UR4, SR_CTAID.Y ;  /* 0x00000000000479c3 */ /* 0x000e620000002600 */
[----:B0-----:R-:W-:-:S05]  /*0070*/  IMAD R0, R0, UR5, R3 ;  /* 0x0000000500007c24 */ /* 0x001fca000f8e0203 */
[----:B------:R-:W-:Y:S01]  /*0080*/  ISETP.GT.AND P0, PT, R0, 0x3ff, PT ;  /* 0x000003ff0000780c */ /* 0x000fe20003f04270 */
[----:B-1----:R-:W-:-:S05]  /*0090*/  IMAD R7, R7, UR4, R2 ;  /* 0x0000000407077c24 */ /* 0x002fca000f8e0202 */
[----:B------:R-:W-:-:S13]  /*00a0*/  ISETP.GT.U32.OR P0, PT, R7, 0x3ff, P0 ;  /* 0x000003ff0700780c */ /* 0x000fda0000704470 */
[----:B------:R-:W-:Y:S05]  /*00b0*/  @P0 EXIT ;  /* 0x000000000000094d */ /* 0x000fea0003800000 */
[----:B------:R-:W0:Y:S01]  /*00c0*/  LDC.64 R2, c[0x0][0x380] ;  /* 0x0000e000ff027b82 */ /* 0x000e220000000a00 */
[----:B------:R-:W1:Y:S01]  /*00d0*/  LDCU.64 UR6, c[0x0][0x388] ;  /* 0x00007100ff0677ac */ /* 0x000e620008000a00 */
[----:B------:R-:W-:Y:S01]  /*00e0*/  SHF.L.U32 R7, R7, 0xa, RZ ;  /* 0x0000000a07077819 */ /* 0x000fe200000006ff */
[----:B------:R-:W-:Y:S01]  /*00f0*/  HFMA2 R14, -RZ, RZ, 0, 0 ;  /* 0x00000000ff0e7431 */ /* 0x000fe200000001ff */
[----:B------:R-:W-:Y:S01]  /*0100*/  MOV R6, R0 ;  /* 0x0000000000067202 */ /* 0x000fe20000000f00 */
[----:B------:R-:W2:Y:S01]  /*0110*/  LDCU.64 UR8, c[0x0][0x358] ;  /* 0x00006b00ff0877ac */ /* 0x000ea20008000a00 */
[----:B------:R-:W-:Y:S01]  /*0120*/  UMOV UR4, URZ ;  /* 0x000000ff00047c82 */ /* 0x000fe20008000000 */
[----:B-1----:R-:W-:-:S04]  /*0130*/  UIADD3 UR5, UP0, UPT, UR6, 0x8000, URZ ;  /* 0x0000800006057890 */ /* 0x002fc8000ff1e0ff */
[----:B------:R-:W-:Y:S01]  /*0140*/  UIADD3.X UR6, UPT, UPT, URZ, UR7, URZ, UP0, !UPT ;  /* 0x00000007ff067290 */ /* 0x000fe200087fe4ff */
[----:B0-----:R-:W-:-:S03]  /*0150*/  IMAD.WIDE.U32 R2, R7, 0x4, R2 ;  /* 0x0000000407027825 */ /* 0x001fc600078e0002 */
[----:B------:R-:W-:-:S04]  /*0160*/  IADD3 R4, P0, PT, R2, 0x20, RZ ;  /* 0x0000002002047810 */ /* 0x000fc80007f1e0ff */
[----:B--2---:R-:W-:-:S09]  /*0170*/  IADD3.X R5, PT, PT, RZ, R3, RZ, P0, !PT ;  /* 0x00000003ff057210 */ /* 0x004fd200007fe4ff */
.L_x_18:
[----:B------:R-:W-:Y:S01]  /*0180*/  MOV R2, UR5 ;  /* 0x0000000500027c02 */ /* 0x000fe20008000f00 */
[----:B------:R-:W2:Y:S01]  /*0190*/  LDG.E R15, desc[UR8][R4.64+-0x20] ;  /* 0xffffe008040f7981 */ /* 0x000ea2000c1e1900 */
[----:B------:R-:W-:-:S03]  /*01a0*/  MOV R3, UR6 ;  /* 0x0000000600037c02 */ /* 0x000fc60008000f00 */
[----:B------:R-:W3:Y:S01]  /*01b0*/  LDG.E R24, desc[UR8][R4.64+-0x1c] ;  /* 0xffffe40804187981 */ /* 0x000ee2000c1e1900 */
[----:B------:R-:W-:-:S03]  /*01c0*/  IMAD.WIDE R2, R6, 0x4, R2 ;  /* 0x0000000406027825 */ /* 0x000fc600078e0202 */
[----:B------:R-:W4:Y:S04]  /*01d0*/  LDG.E R19, desc[UR8][R4.64+-0x18] ;  /* 0xffffe80804137981 */ /* 0x000f28000c1e1900 */
[----:B------:R-:W2:Y:S04]  /*01e0*/  LDG.E R16, desc[UR8][R2.64+-0x8000] ;  /* 0xff80000802107981 */ /* 0x000ea8000c1e1900 */
[----:B------:R-:W3:Y:S04]  /*01f0*/  LDG.E R25, desc[UR8][R2.64+-0x7000] ;  /* 0xff90000802197981 */ /* 0x000ee8000c1e1900 */
[----:B------:R-:W4:Y:S04]  /*0200*/  LDG.E R18, desc[UR8][R2.64+-0x6000] ;  /* 0xffa0000802127981 */ /* 0x000f28000c1e1900 */
[----:B------:R-:W5:Y:S04]  /*0210*/  LDG.E R20, desc[UR8][R4.64+-0x14] ;  /* 0xffffec0804147981 */ /* 0x000f68000c1e1900 */
        /* <DEDUP_REMOVED lines=11> */
[----:B------:R-:W5:Y:S01]  /*02d0*/  LDG.E R26, desc[UR8][R4.64+0x1c] ;  /* 0x00001c08041a7981 */ /* 0x000f62000c1e1900 */
[----:B--2---:R-:W-:-:S03]  /*02e0*/  FFMA R15, R15, R16, R14 ;  /* 0x000000100f0f7223 */ /* 0x004fc6000000000e */
[----:B------:R-:W2:Y:S01]  /*02f0*/  LDG.E R16, desc[UR8][R4.64] ;  /* 0x0000000804107981 */ /* 0x000ea2000c1e1900 */
[----:B---3--:R-:W-:-:S03]  /*0300*/  FFMA R24, R24, R25, R15 ;  /* 0x0000001918187223 */ /* 0x008fc6000000000f */
[----:B------:R-:W3:Y:S01]  /*0310*/  LDG.E R14, desc[UR8][R4.64+0x4] ;  /* 0x00000408040e7981 */ /* 0x000ee2000c1e1900 */
[----:B----4-:R-:W-:-:S03]  /*0320*/  FFMA R25, R19, R18, R24 ;  /* 0x0000001213197223 */ /* 0x010fc60000000018 */
[----:B------:R-:W3:Y:S04]  /*0330*/  LDG.E R15, desc[UR8][R2.64+0x1000] ;  /* 0x00100008020f7981 */ /* 0x000ee8000c1e1900 */
[----:B------:R-:W4:Y:S01]  /*0340*/  LDG.E R18, desc[UR8][R4.64+0x8] ;  /* 0x0000080804127981 */ /* 0x000f22000c1e1900 */
[----:B-----5:R-:W-:-:S03]  /*0350*/  FFMA R25, R20, R21, R25 ;  /* 0x0000001514197223 */ /* 0x020fc60000000019 */
[----:B------:R-:W4:Y:S04]  /*0360*/  LDG.E R19, desc[UR8][R2.64+0x2000] ;  /* 0x0020000802137981 */ /* 0x000f28000c1e1900 */
[----:B------:R-:W5:Y:S01]  /*0370*/  LDG.E R20, desc[UR8][R4.64+0xc] ;  /* 0x00000c0804147981 */ /* 0x000f62000c1e1900 */
[----:B------:R-:W-:-:S03]  /*0380*/  FFMA R25, R22, R23, R25 ;  /* 0x0000001716197223 */ /* 0x000fc60000000019 */
[----:B------:R-:W5:Y:S04]  /*0390*/  LDG.E R21, desc[UR8][R2.64+0x3000] ;  /* 0x0030000802157981 */ /* 0x000f68000c1e1900 */
[----:B------:R-:W5:Y:S04]  /*03a0*/  LDG.E R22, desc[UR8][R4.64+0x10] ;  /* 0x0000100804167981 */ /* 0x000f68000c1e1900 */
[----:B------:R-:W5:Y:S01]  /*03b0*/  LDG.E R23, desc[UR8][R2.64+0x4000] ;  /* 0x0040000802177981 */ /* 0x000f62000c1e1900 */
[----:B------:R-:W-:-:S03]  /*03c0*/  FFMA R28, R12, R13, R25 ;  /* 0x0000000d0c1c7223 */ /* 0x000fc60000000019 */
[----:B------:R-:W5:Y:S04]  /*03d0*/  LDG.E R24, desc[UR8][R4.64+0x14] ;  /* 0x0000140804187981 */ /* 0x000f68000c1e1900 */
[----:B------:R-:W5:Y:S04]  /*03e0*/  LDG.E R25, desc[UR8][R2.64+0x5000] ;  /* 0x0050000802197981 */ /* 0x000f68000c1e1900 */
[----:B------:R0:W5:Y:S04]  /*03f0*/  LDG.E R13, desc[UR8][R4.64+0x18] ;  /* 0x00001808040d7981 */ /* 0x000168000c1e1900 */
[----:B------:R-:W5:Y:S01]  /*0400*/  LDG.E R12, desc[UR8][R2.64+0x6000] ;  /* 0x00600008020c7981 */ /* 0x000f62000c1e1900 */
[----:B------:R-:W-:-:S04]  /*0410*/  FFMA R9, R9, R8, R28 ;  /* 0x0000000809097223 */ /* 0x000fc8000000001c */
[----:B------:R-:W-:Y:S01]  /*0420*/  FFMA R9, R10, R11, R9 ;  /* 0x0000000b0a097223 */ /* 0x000fe20000000009 */
[----:B------:R-:W-:-:S04]  /*0430*/  UIADD3 UR4, UPT, UPT, UR4, 0x10, URZ ;  /* 0x0000001004047890 */ /* 0x000fc8000fffe0ff */
[----:B------:R-:W-:Y:S01]  /*0440*/  UISETP.NE.AND UP0, UPT, UR4, 0x400, UPT ;  /* 0x000004000400788c */ /* 0x000fe2000bf05270 */
[----:B0-----:R-:W-:Y:S02]  /*0450*/  IADD3 R4, P0, PT, R4, 0x40, RZ ;  /* 0x0000004004047810 */ /* 0x001fe40007f1e0ff */
[----:B------:R-:W-:Y:S02]  /*0460*/  IADD3 R6, PT, PT, R6, 0x4000, RZ ;  /* 0x0000400006067810 */ /* 0x000fe40007ffe0ff */
[----:B------:R-:W-:Y:S01]  /*0470*/  IADD3.X R5, PT, PT, RZ, R5, RZ, P0, !PT ;  /* 0x00000005ff057210 */ /* 0x000fe200007fe4ff */
[----:B--2---:R-:W-:-:S04]  /*0480*/  FFMA R9, R16, R17, R9 ;  /* 0x0000001110097223 */ /* 0x004fc80000000009 */
[----:B---3--:R-:W-:-:S04]  /*0490*/  FFMA R9, R14, R15, R9 ;  /* 0x0000000f0e097223 */ /* 0x008fc80000000009 */
[----:B----4-:R-:W-:-:S04]  /*04a0*/  FFMA R9, R18, R19, R9 ;  /* 0x0000001312097223 */ /* 0x010fc80000000009 */
[----:B-----5:R-:W-:-:S04]  /*04b0*/  FFMA R9, R20, R21, R9 ;  /* 0x0000001514097223 */ /* 0x020fc80000000009 */
[----:B------:R-:W-:-:S04]  /*04c0*/  FFMA R9, R22, R23, R9 ;  /* 0x0000001716097223 */ /* 0x000fc80000000009 */
[----:B------:R-:W-:-:S04]  /*04d0*/  FFMA R24, R24, R25, R9 ;  /* 0x0000001918187223 */ /* 0x000fc80000000009 */
[----:B------:R-:W-:-:S04]  /*04e0*/  FFMA R13, R13, R12, R24 ;  /* 0x0000000c0d0d7223 */ /* 0x000fc80000000018 */
[----:B------:R-:W-:Y:S01]  /*04f0*/  FFMA R14, R26, R27, R13 ;  /* 0x0000001b1a0e7223 */ /* 0x000fe2000000000d */
[----:B------:R-:W-:Y:S06]  /*0500*/  BRA.U UP0, `(.L_x_18) ;  /* 0xfffffffd001c7547 */ /* 0x000fec000b83ffff */
[----:B------:R-:W0:Y:S01]  /*0510*/  LDC.64 R2, c[0x0][0x390] ;  /* 0x0000e400ff027b82 */ /* 0x000e220000000a00 */
[----:B------:R-:W-:-:S05]  /*0520*/  IADD3 R7, PT, PT, R0, R7, RZ ;  /* 0x0000000700077210 */ /* 0x000fca0007ffe0ff */
[----:B0-----:R-:W-:-:S05]  /*0530*/  IMAD.WIDE R2, R7, 0x4, R2 ;  /* 0x0000000407027825 */ /* 0x001fca00078e0202 */
[----:B------:R-:W-:Y:S01]  /*0540*/  STG.E desc[UR8][R2.64], R14 ;  /* 0x0000000e02007986 */ /* 0x000fe2000c101908 */
[----:B------:R-:W-:Y:S05]  /*0550*/  EXIT ;  /* 0x000000000000794d */ /* 0x000fea0003800000 */
.L_x_19:
        /* <DEDUP_REMOVED lines=10> */
.L_x_25:


//--------------------- .nv.shared._Z26kernel_reg_double_bufferedPKfS0_Pf --------------------------
	.section	.nv.shared._Z26kernel_reg_double_bufferedPKfS0_Pf,"aw",@nobits
	.sectionflags	@""
	.align	4
.nv.shared._Z26kernel_reg_double_bufferedPKfS0_Pf:
	.zero		21504


//--------------------- .nv.shared.reserved.0     --------------------------
	.section	.nv.shared.reserved.0,"aw",@nobits
	.weak		__nv_reservedSMEM_offset_0_alias
	.size		__nv_reservedSMEM_offset_0_alias, 0, 64
	.other		__nv_reservedSMEM_offset_0_alias,@"STO_CUDA_RESERVED_SHARED STV_DEFAULT"
__nv_reservedSMEM_offset_0_alias:
	.zero		0
	.zero		64


//--------------------- .nv.shared._Z20kernel_reg_coalescedPKfS0_Pf --------------------------
	.section	.nv.shared._Z20kernel_reg_coalescedPKfS0_Pf,"aw",@nobits
	.sectionflags	@""
	.align	4
.nv.shared._Z20kernel_reg_coalescedPKfS0_Pf:
	.zero		13312


//--------------------- .nv.shared._Z16kernel_reg_tiledPKfS0_Pf --------------------------
	.section	.nv.shared._Z16kernel_reg_tiledPKfS0_Pf,"aw",@nobits
	.sectionflags	@""
	.align	4
.nv.shared._Z16kernel_reg_tiledPKfS0_Pf:
	.zero		9216


//--------------------- .nv.shared._Z28kernel_tiled_double_bufferedPKfS0_Pfi --------------------------
	.section	.nv.shared._Z28kernel_tiled_double_bufferedPKfS0_Pfi,"aw",@nobits
	.sectionflags	@""
	.align	4
.nv.shared._Z28kernel_tiled_double_bufferedPKfS0_Pfi:
	.zero		17408


//--------------------- .nv.shared._Z12kernel_tiledPKfS0_Pf --------------------------
	.section	.nv.shared._Z12kernel_tiledPKfS0_Pf,"aw",@nobits
	.sectionflags	@""
	.align	4
.nv.shared._Z12kernel_tiledPKfS0_Pf:
	.zero		9216


//--------------------- .nv.constant0._Z26kernel_reg_double_bufferedPKfS0_Pf --------------------------
	.section	.nv.constant0._Z26kernel_reg_double_bufferedPKfS0_Pf,"a",@progbits
	.sectionflags	@""
	.align	4
.nv.constant0._Z26kernel_reg_double_bufferedPKfS0_Pf:
	.zero		920


//--------------------- .nv.constant0._Z20kernel_reg_coalescedPKfS0_Pf --------------------------
	.section	.nv.constant0._Z20kernel_reg_coalescedPKfS0_Pf,"a",@progbits
	.sectionflags	@""
	.align	4
.nv.constant0._Z20kernel_reg_coalescedPKfS0_Pf:
	.zero		920


//--------------------- .nv.constant0._Z16kernel_reg_tiledPKfS0_Pf --------------------------
	.section	.nv.constant0._Z16kernel_reg_tiledPKfS0_Pf,"a",@progbits
	.sectionflags	@""
	.align	4
.nv.constant0._Z16kernel_reg_tiledPKfS0_Pf:
	.zero		920


//--------------------- .nv.constant0._Z28kernel_tiled_double_bufferedPKfS0_Pfi --------------------------
	.section	.nv.constant0._Z28kernel_tiled_double_bufferedPKfS0_Pfi,"a",@progbits
	.sectionflags	@""
	.align	4
.nv.constant0._Z28kernel_tiled_double_bufferedPKfS0_Pfi:
	.zero		924


//--------------------- .nv.constant0._Z12kernel_tiledPKfS0_Pf --------------------------
	.section	.nv.constant0._Z12kernel_tiledPKfS0_Pf,"a",@progbits
	.sectionflags	@""
	.align	4
.nv.constant0._Z12kernel_tiledPKfS0_Pf:
	.zero		920


//--------------------- .nv.constant0._Z12kernel_naivePKfS0_Pf --------------------------
	.section	.nv.constant0._Z12kernel_naivePKfS0_Pf,"a",@progbits
	.sectionflags	@""
	.align	4
.nv.constant0._Z12kernel_naivePKfS0_Pf:
	.zero		920


//--------------------- SYMBOLS --------------------------

	.type		.nv.reservedSmem.offset0,@object
	.size		.nv.reservedSmem.offset0,0x4
	.type		.nv.reservedSmem.cap,@object
	.size		.nv.reservedSmem.cap,0x4
